//
// Generated by NVIDIA NVVM Compiler
//
// Compiler Build ID: CL-36424714
// Cuda compilation tools, release 13.0, V13.0.88
// Based on NVVM 20.0.0
//

.version 9.0
.target sm_100
.address_size 64

	// .globl	_Z6matmulPfS_S_iii
.global .align 4 .b8 precalc_xorwow_matrix[102400];
.global .align 4 .b8 precalc_xorwow_offset_matrix[102400];
.global .align 4 .b8 mrg32k3aM1[2304];
.global .align 4 .b8 mrg32k3aM2[2304];
.global .align 4 .b8 mrg32k3aM1SubSeq[2016];
.global .align 4 .b8 mrg32k3aM2SubSeq[2016];
.global .align 4 .b8 mrg32k3aM1Seq[2304];
.global .align 4 .b8 mrg32k3aM2Seq[2304];
.const .align 8 .b8 __cr_lgamma_table[72];

.visible .entry _Z6matmulPfS_S_iii(
	.param .u64 .ptr .align 1 _Z6matmulPfS_S_iii_param_0,
	.param .u64 .ptr .align 1 _Z6matmulPfS_S_iii_param_1,
	.param .u64 .ptr .align 1 _Z6matmulPfS_S_iii_param_2,
	.param .u32 _Z6matmulPfS_S_iii_param_3,
	.param .u32 _Z6matmulPfS_S_iii_param_4,
	.param .u32 _Z6matmulPfS_S_iii_param_5
)
{
	.reg .pred 	%p<13>;
	.reg .b32 	%r<41>;
	.reg .b32 	%f<68>;
	.reg .b64 	%rd<53>;

	ld.param.u64 	%rd7, [_Z6matmulPfS_S_iii_param_0];
	ld.param.u64 	%rd8, [_Z6matmulPfS_S_iii_param_1];
	ld.param.u64 	%rd6, [_Z6matmulPfS_S_iii_param_2];
	ld.param.u32 	%r20, [_Z6matmulPfS_S_iii_param_3];
	ld.param.u32 	%r18, [_Z6matmulPfS_S_iii_param_4];
	ld.param.u32 	%r19, [_Z6matmulPfS_S_iii_param_5];
	cvta.to.global.u64 	%rd1, %rd8;
	cvta.to.global.u64 	%rd2, %rd7;
	mov.u32 	%r21, %ctaid.y;
	mov.u32 	%r22, %ntid.y;
	mov.u32 	%r23, %tid.y;
	mad.lo.s32 	%r1, %r21, %r22, %r23;
	mov.u32 	%r24, %ctaid.x;
	mov.u32 	%r25, %ntid.x;
	mov.u32 	%r26, %tid.x;
	mad.lo.s32 	%r2, %r24, %r25, %r26;
	setp.ge.s32 	%p1, %r1, %r20;
	setp.ge.s32 	%p2, %r2, %r19;
	or.pred  	%p3, %p1, %p2;
	@%p3 bra 	$L__BB0_14;
	setp.lt.s32 	%p4, %r18, 1;
	mov.f32 	%f67, 0f00000000;
	@%p4 bra 	$L__BB0_13;
	mul.lo.s32 	%r3, %r18, %r1;
	and.b32  	%r4, %r18, 7;
	setp.lt.u32 	%p5, %r18, 8;
	mov.f32 	%f67, 0f00000000;
	mov.b32 	%r39, 0;
	@%p5 bra 	$L__BB0_5;
	and.b32  	%r39, %r18, 2147483640;
	neg.s32 	%r37, %r39;
	shl.b32 	%r7, %r19, 3;
	mul.wide.u32 	%rd9, %r3, 4;
	add.s64 	%rd10, %rd9, %rd2;
	add.s64 	%rd52, %rd10, 16;
	mov.f32 	%f67, 0f00000000;
	mul.wide.s32 	%rd13, %r19, 4;
	mov.u32 	%r36, %r2;
$L__BB0_4:
	.pragma "nounroll";
	ld.global.f32 	%f17, [%rd52+-16];
	mul.wide.s32 	%rd11, %r36, 4;
	add.s64 	%rd12, %rd1, %rd11;
	ld.global.f32 	%f18, [%rd12];
	fma.rn.f32 	%f19, %f17, %f18, %f67;
	ld.global.f32 	%f20, [%rd52+-12];
	add.s64 	%rd14, %rd12, %rd13;
	ld.global.f32 	%f21, [%rd14];
	fma.rn.f32 	%f22, %f20, %f21, %f19;
	ld.global.f32 	%f23, [%rd52+-8];
	add.s64 	%rd15, %rd14, %rd13;
	ld.global.f32 	%f24, [%rd15];
	fma.rn.f32 	%f25, %f23, %f24, %f22;
	ld.global.f32 	%f26, [%rd52+-4];
	add.s64 	%rd16, %rd15, %rd13;
	ld.global.f32 	%f27, [%rd16];
	fma.rn.f32 	%f28, %f26, %f27, %f25;
	ld.global.f32 	%f29, [%rd52];
	add.s64 	%rd17, %rd16, %rd13;
	ld.global.f32 	%f30, [%rd17];
	fma.rn.f32 	%f31, %f29, %f30, %f28;
	ld.global.f32 	%f32, [%rd52+4];
	add.s64 	%rd18, %rd17, %rd13;
	ld.global.f32 	%f33, [%rd18];
	fma.rn.f32 	%f34, %f32, %f33, %f31;
	ld.global.f32 	%f35, [%rd52+8];
	add.s64 	%rd19, %rd18, %rd13;
	ld.global.f32 	%f36, [%rd19];
	fma.rn.f32 	%f37, %f35, %f36, %f34;
	ld.global.f32 	%f38, [%rd52+12];
	add.s64 	%rd20, %rd19, %rd13;
	ld.global.f32 	%f39, [%rd20];
	fma.rn.f32 	%f67, %f38, %f39, %f37;
	add.s32 	%r37, %r37, 8;
	add.s32 	%r36, %r36, %r7;
	add.s64 	%rd52, %rd52, 32;
	setp.ne.s32 	%p6, %r37, 0;
	@%p6 bra 	$L__BB0_4;
$L__BB0_5:
	setp.eq.s32 	%p7, %r4, 0;
	@%p7 bra 	$L__BB0_13;
	and.b32  	%r13, %r18, 3;
	setp.lt.u32 	%p8, %r4, 4;
	@%p8 bra 	$L__BB0_8;
	add.s32 	%r28, %r39, %r3;
	mul.wide.u32 	%rd21, %r28, 4;
	add.s64 	%rd22, %rd2, %rd21;
	ld.global.f32 	%f41, [%rd22];
	mad.lo.s32 	%r29, %r39, %r19, %r2;
	mul.wide.s32 	%rd23, %r29, 4;
	add.s64 	%rd24, %rd1, %rd23;
	ld.global.f32 	%f42, [%rd24];
	fma.rn.f32 	%f43, %f41, %f42, %f67;
	cvt.u64.u32 	%rd25, %r3;
	cvt.u64.u32 	%rd26, %r39;
	add.s64 	%rd27, %rd26, %rd25;
	shl.b64 	%rd28, %rd27, 2;
	add.s64 	%rd29, %rd2, %rd28;
	ld.global.f32 	%f44, [%rd29+4];
	mul.wide.s32 	%rd30, %r19, 4;
	add.s64 	%rd31, %rd24, %rd30;
	ld.global.f32 	%f45, [%rd31];
	fma.rn.f32 	%f46, %f44, %f45, %f43;
	ld.global.f32 	%f47, [%rd29+8];
	add.s64 	%rd32, %rd31, %rd30;
	ld.global.f32 	%f48, [%rd32];
	fma.rn.f32 	%f49, %f47, %f48, %f46;
	ld.global.f32 	%f50, [%rd29+12];
	add.s64 	%rd33, %rd32, %rd30;
	ld.global.f32 	%f51, [%rd33];
	fma.rn.f32 	%f67, %f50, %f51, %f49;
	add.s32 	%r39, %r39, 4;
$L__BB0_8:
	setp.eq.s32 	%p9, %r13, 0;
	@%p9 bra 	$L__BB0_13;
	setp.eq.s32 	%p10, %r13, 1;
	@%p10 bra 	$L__BB0_11;
	add.s32 	%r30, %r39, %r3;
	mul.wide.u32 	%rd34, %r30, 4;
	add.s64 	%rd35, %rd2, %rd34;
	ld.global.f32 	%f53, [%rd35];
	mad.lo.s32 	%r31, %r39, %r19, %r2;
	mul.wide.s32 	%rd36, %r31, 4;
	add.s64 	%rd37, %rd1, %rd36;
	ld.global.f32 	%f54, [%rd37];
	fma.rn.f32 	%f55, %f53, %f54, %f67;
	cvt.u64.u32 	%rd38, %r3;
	cvt.u64.u32 	%rd39, %r39;
	add.s64 	%rd40, %rd39, %rd38;
	shl.b64 	%rd41, %rd40, 2;
	add.s64 	%rd42, %rd2, %rd41;
	ld.global.f32 	%f56, [%rd42+4];
	mul.wide.s32 	%rd43, %r19, 4;
	add.s64 	%rd44, %rd37, %rd43;
	ld.global.f32 	%f57, [%rd44];
	fma.rn.f32 	%f67, %f56, %f57, %f55;
	add.s32 	%r39, %r39, 2;
$L__BB0_11:
	and.b32  	%r32, %r18, 1;
	setp.eq.b32 	%p11, %r32, 1;
	not.pred 	%p12, %p11;
	@%p12 bra 	$L__BB0_13;
	add.s32 	%r33, %r39, %r3;
	mul.wide.u32 	%rd45, %r33, 4;
	add.s64 	%rd46, %rd2, %rd45;
	ld.global.f32 	%f58, [%rd46];
	mad.lo.s32 	%r34, %r39, %r19, %r2;
	mul.wide.s32 	%rd47, %r34, 4;
	add.s64 	%rd48, %rd1, %rd47;
	ld.global.f32 	%f59, [%rd48];
	fma.rn.f32 	%f67, %f58, %f59, %f67;
$L__BB0_13:
	mad.lo.s32 	%r35, %r19, %r1, %r2;
	cvta.to.global.u64 	%rd49, %rd6;
	mul.wide.s32 	%rd50, %r35, 4;
	add.s64 	%rd51, %rd49, %rd50;
	st.global.f32 	[%rd51], %f67;
$L__BB0_14:
	ret;

}
	// .globl	_Z7softmaxPfS_i
.visible .entry _Z7softmaxPfS_i(
	.param .u64 .ptr .align 1 _Z7softmaxPfS_i_param_0,
	.param .u64 .ptr .align 1 _Z7softmaxPfS_i_param_1,
	.param .u32 _Z7softmaxPfS_i_param_2
)
{
	.reg .pred 	%p<29>;
	.reg .b32 	%r<121>;
	.reg .b32 	%f<364>;
	.reg .b64 	%rd<51>;

	ld.param.u64 	%rd13, [_Z7softmaxPfS_i_param_0];
	ld.param.u64 	%rd14, [_Z7softmaxPfS_i_param_1];
	ld.param.u32 	%r56, [_Z7softmaxPfS_i_param_2];
	cvta.to.global.u64 	%rd1, %rd14;
	mov.u32 	%r57, %ctaid.x;
	mov.u32 	%r58, %ntid.x;
	mov.u32 	%r59, %tid.x;
	mad.lo.s32 	%r1, %r57, %r58, %r59;
	setp.ge.s32 	%p1, %r1, %r56;
	@%p1 bra 	$L__BB1_40;
	cvta.to.global.u64 	%rd2, %rd13;
	mul.lo.s32 	%r2, %r56, %r1;
	mul.wide.s32 	%rd15, %r2, 4;
	add.s64 	%rd3, %rd2, %rd15;
	ld.global.f32 	%f354, [%rd3];
	setp.lt.s32 	%p2, %r56, 2;
	@%p2 bra 	$L__BB1_15;
	add.s32 	%r3, %r56, -1;
	add.s32 	%r61, %r56, -2;
	and.b32  	%r4, %r3, 15;
	setp.lt.u32 	%p3, %r61, 15;
	mov.b32 	%r103, 1;
	@%p3 bra 	$L__BB1_6;
	and.b32  	%r63, %r3, -16;
	neg.s32 	%r108, %r63;
	add.s64 	%rd17, %rd15, %rd2;
	add.s64 	%rd49, %rd17, 32;
	mov.b32 	%r107, 0;
$L__BB1_4:
	.pragma "nounroll";
	ld.global.f32 	%f28, [%rd49+-28];
	max.f32 	%f29, %f354, %f28;
	ld.global.f32 	%f30, [%rd49+-24];
	max.f32 	%f31, %f29, %f30;
	ld.global.f32 	%f32, [%rd49+-20];
	max.f32 	%f33, %f31, %f32;
	ld.global.f32 	%f34, [%rd49+-16];
	max.f32 	%f35, %f33, %f34;
	ld.global.f32 	%f36, [%rd49+-12];
	max.f32 	%f37, %f35, %f36;
	ld.global.f32 	%f38, [%rd49+-8];
	max.f32 	%f39, %f37, %f38;
	ld.global.f32 	%f40, [%rd49+-4];
	max.f32 	%f41, %f39, %f40;
	ld.global.f32 	%f42, [%rd49];
	max.f32 	%f43, %f41, %f42;
	ld.global.f32 	%f44, [%rd49+4];
	max.f32 	%f45, %f43, %f44;
	ld.global.f32 	%f46, [%rd49+8];
	max.f32 	%f47, %f45, %f46;
	ld.global.f32 	%f48, [%rd49+12];
	max.f32 	%f49, %f47, %f48;
	ld.global.f32 	%f50, [%rd49+16];
	max.f32 	%f51, %f49, %f50;
	ld.global.f32 	%f52, [%rd49+20];
	max.f32 	%f53, %f51, %f52;
	ld.global.f32 	%f54, [%rd49+24];
	max.f32 	%f55, %f53, %f54;
	ld.global.f32 	%f56, [%rd49+28];
	max.f32 	%f57, %f55, %f56;
	ld.global.f32 	%f58, [%rd49+32];
	max.f32 	%f354, %f57, %f58;
	add.s32 	%r108, %r108, 16;
	add.s32 	%r107, %r107, 16;
	add.s64 	%rd49, %rd49, 64;
	setp.eq.s32 	%p4, %r108, 0;
	@%p4 bra 	$L__BB1_5;
	bra.uni 	$L__BB1_4;
$L__BB1_5:
	add.s32 	%r103, %r107, 1;
$L__BB1_6:
	setp.eq.s32 	%p5, %r4, 0;
	@%p5 bra 	$L__BB1_15;
	and.b32  	%r8, %r3, 7;
	setp.lt.u32 	%p6, %r4, 8;
	@%p6 bra 	$L__BB1_9;
	mul.wide.s32 	%rd18, %r103, 4;
	add.s64 	%rd19, %rd3, %rd18;
	ld.global.f32 	%f60, [%rd19];
	max.f32 	%f61, %f354, %f60;
	ld.global.f32 	%f62, [%rd19+4];
	max.f32 	%f63, %f61, %f62;
	ld.global.f32 	%f64, [%rd19+8];
	max.f32 	%f65, %f63, %f64;
	ld.global.f32 	%f66, [%rd19+12];
	max.f32 	%f67, %f65, %f66;
	ld.global.f32 	%f68, [%rd19+16];
	max.f32 	%f69, %f67, %f68;
	ld.global.f32 	%f70, [%rd19+20];
	max.f32 	%f71, %f69, %f70;
	ld.global.f32 	%f72, [%rd19+24];
	max.f32 	%f73, %f71, %f72;
	ld.global.f32 	%f74, [%rd19+28];
	max.f32 	%f354, %f73, %f74;
	add.s32 	%r103, %r103, 8;
$L__BB1_9:
	setp.eq.s32 	%p7, %r8, 0;
	@%p7 bra 	$L__BB1_15;
	and.b32  	%r11, %r3, 3;
	setp.lt.u32 	%p8, %r8, 4;
	@%p8 bra 	$L__BB1_12;
	mul.wide.s32 	%rd20, %r103, 4;
	add.s64 	%rd21, %rd3, %rd20;
	ld.global.f32 	%f76, [%rd21];
	max.f32 	%f77, %f354, %f76;
	ld.global.f32 	%f78, [%rd21+4];
	max.f32 	%f79, %f77, %f78;
	ld.global.f32 	%f80, [%rd21+8];
	max.f32 	%f81, %f79, %f80;
	ld.global.f32 	%f82, [%rd21+12];
	max.f32 	%f354, %f81, %f82;
	add.s32 	%r103, %r103, 4;
$L__BB1_12:
	setp.eq.s32 	%p9, %r11, 0;
	@%p9 bra 	$L__BB1_15;
	neg.s32 	%r105, %r11;
$L__BB1_14:
	.pragma "nounroll";
	mul.wide.s32 	%rd23, %r103, 4;
	add.s64 	%rd24, %rd3, %rd23;
	ld.global.f32 	%f83, [%rd24];
	max.f32 	%f354, %f354, %f83;
	add.s32 	%r103, %r103, 1;
	add.s32 	%r105, %r105, 1;
	setp.ne.s32 	%p10, %r105, 0;
	@%p10 bra 	$L__BB1_14;
$L__BB1_15:
	setp.lt.s32 	%p11, %r56, 1;
	mov.f32 	%f362, 0f00000000;
	@%p11 bra 	$L__BB1_27;
	and.b32  	%r19, %r56, 7;
	setp.lt.u32 	%p12, %r56, 8;
	mov.f32 	%f362, 0f00000000;
	mov.b32 	%r109, 0;
	@%p12 bra 	$L__BB1_19;
	and.b32  	%r109, %r56, 2147483640;
	add.s64 	%rd6, %rd1, 16;
	neg.s32 	%r112, %r109;
	add.s64 	%rd26, %rd15, %rd2;
	add.s64 	%rd50, %rd26, 16;
	mov.f32 	%f362, 0f00000000;
	mov.u32 	%r113, %r2;
$L__BB1_18:
	.pragma "nounroll";
	mul.wide.s32 	%rd27, %r113, 4;
	add.s64 	%rd28, %rd6, %rd27;
	ld.global.f32 	%f88, [%rd50+-16];
	sub.f32 	%f89, %f88, %f354;
	fma.rn.f32 	%f90, %f89, 0f3BBB989D, 0f3F000000;
	cvt.sat.f32.f32 	%f91, %f90;
	mov.f32 	%f92, 0f4B400001;
	mov.f32 	%f93, 0f437C0000;
	fma.rm.f32 	%f94, %f91, %f93, %f92;
	add.f32 	%f95, %f94, 0fCB40007F;
	neg.f32 	%f96, %f95;
	fma.rn.f32 	%f97, %f89, 0f3FB8AA3B, %f96;
	fma.rn.f32 	%f98, %f89, 0f32A57060, %f97;
	mov.b32 	%r65, %f94;
	shl.b32 	%r66, %r65, 23;
	mov.b32 	%f99, %r66;
	ex2.approx.ftz.f32 	%f100, %f98;
	mul.f32 	%f101, %f100, %f99;
	st.global.f32 	[%rd28+-16], %f101;
	add.f32 	%f102, %f362, %f101;
	ld.global.f32 	%f103, [%rd50+-12];
	sub.f32 	%f104, %f103, %f354;
	fma.rn.f32 	%f105, %f104, 0f3BBB989D, 0f3F000000;
	cvt.sat.f32.f32 	%f106, %f105;
	fma.rm.f32 	%f107, %f106, %f93, %f92;
	add.f32 	%f108, %f107, 0fCB40007F;
	neg.f32 	%f109, %f108;
	fma.rn.f32 	%f110, %f104, 0f3FB8AA3B, %f109;
	fma.rn.f32 	%f111, %f104, 0f32A57060, %f110;
	mov.b32 	%r67, %f107;
	shl.b32 	%r68, %r67, 23;
	mov.b32 	%f112, %r68;
	ex2.approx.ftz.f32 	%f113, %f111;
	mul.f32 	%f114, %f113, %f112;
	st.global.f32 	[%rd28+-12], %f114;
	add.f32 	%f115, %f102, %f114;
	ld.global.f32 	%f116, [%rd50+-8];
	sub.f32 	%f117, %f116, %f354;
	fma.rn.f32 	%f118, %f117, 0f3BBB989D, 0f3F000000;
	cvt.sat.f32.f32 	%f119, %f118;
	fma.rm.f32 	%f120, %f119, %f93, %f92;
	add.f32 	%f121, %f120, 0fCB40007F;
	neg.f32 	%f122, %f121;
	fma.rn.f32 	%f123, %f117, 0f3FB8AA3B, %f122;
	fma.rn.f32 	%f124, %f117, 0f32A57060, %f123;
	mov.b32 	%r69, %f120;
	shl.b32 	%r70, %r69, 23;
	mov.b32 	%f125, %r70;
	ex2.approx.ftz.f32 	%f126, %f124;
	mul.f32 	%f127, %f126, %f125;
	st.global.f32 	[%rd28+-8], %f127;
	add.f32 	%f128, %f115, %f127;
	ld.global.f32 	%f129, [%rd50+-4];
	sub.f32 	%f130, %f129, %f354;
	fma.rn.f32 	%f131, %f130, 0f3BBB989D, 0f3F000000;
	cvt.sat.f32.f32 	%f132, %f131;
	fma.rm.f32 	%f133, %f132, %f93, %f92;
	add.f32 	%f134, %f133, 0fCB40007F;
	neg.f32 	%f135, %f134;
	fma.rn.f32 	%f136, %f130, 0f3FB8AA3B, %f135;
	fma.rn.f32 	%f137, %f130, 0f32A57060, %f136;
	mov.b32 	%r71, %f133;
	shl.b32 	%r72, %r71, 23;
	mov.b32 	%f138, %r72;
	ex2.approx.ftz.f32 	%f139, %f137;
	mul.f32 	%f140, %f139, %f138;
	st.global.f32 	[%rd28+-4], %f140;
	add.f32 	%f141, %f128, %f140;
	ld.global.f32 	%f142, [%rd50];
	sub.f32 	%f143, %f142, %f354;
	fma.rn.f32 	%f144, %f143, 0f3BBB989D, 0f3F000000;
	cvt.sat.f32.f32 	%f145, %f144;
	fma.rm.f32 	%f146, %f145, %f93, %f92;
	add.f32 	%f147, %f146, 0fCB40007F;
	neg.f32 	%f148, %f147;
	fma.rn.f32 	%f149, %f143, 0f3FB8AA3B, %f148;
	fma.rn.f32 	%f150, %f143, 0f32A57060, %f149;
	mov.b32 	%r73, %f146;
	shl.b32 	%r74, %r73, 23;
	mov.b32 	%f151, %r74;
	ex2.approx.ftz.f32 	%f152, %f150;
	mul.f32 	%f153, %f152, %f151;
	st.global.f32 	[%rd28], %f153;
	add.f32 	%f154, %f141, %f153;
	ld.global.f32 	%f155, [%rd50+4];
	sub.f32 	%f156, %f155, %f354;
	fma.rn.f32 	%f157, %f156, 0f3BBB989D, 0f3F000000;
	cvt.sat.f32.f32 	%f158, %f157;
	fma.rm.f32 	%f159, %f158, %f93, %f92;
	add.f32 	%f160, %f159, 0fCB40007F;
	neg.f32 	%f161, %f160;
	fma.rn.f32 	%f162, %f156, 0f3FB8AA3B, %f161;
	fma.rn.f32 	%f163, %f156, 0f32A57060, %f162;
	mov.b32 	%r75, %f159;
	shl.b32 	%r76, %r75, 23;
	mov.b32 	%f164, %r76;
	ex2.approx.ftz.f32 	%f165, %f163;
	mul.f32 	%f166, %f165, %f164;
	st.global.f32 	[%rd28+4], %f166;
	add.f32 	%f167, %f154, %f166;
	ld.global.f32 	%f168, [%rd50+8];
	sub.f32 	%f169, %f168, %f354;
	fma.rn.f32 	%f170, %f169, 0f3BBB989D, 0f3F000000;
	cvt.sat.f32.f32 	%f171, %f170;
	fma.rm.f32 	%f172, %f171, %f93, %f92;
	add.f32 	%f173, %f172, 0fCB40007F;
	neg.f32 	%f174, %f173;
	fma.rn.f32 	%f175, %f169, 0f3FB8AA3B, %f174;
	fma.rn.f32 	%f176, %f169, 0f32A57060, %f175;
	mov.b32 	%r77, %f172;
	shl.b32 	%r78, %r77, 23;
	mov.b32 	%f177, %r78;
	ex2.approx.ftz.f32 	%f178, %f176;
	mul.f32 	%f179, %f178, %f177;
	st.global.f32 	[%rd28+8], %f179;
	add.f32 	%f180, %f167, %f179;
	ld.global.f32 	%f181, [%rd50+12];
	sub.f32 	%f182, %f181, %f354;
	fma.rn.f32 	%f183, %f182, 0f3BBB989D, 0f3F000000;
	cvt.sat.f32.f32 	%f184, %f183;
	fma.rm.f32 	%f185, %f184, %f93, %f92;
	add.f32 	%f186, %f185, 0fCB40007F;
	neg.f32 	%f187, %f186;
	fma.rn.f32 	%f188, %f182, 0f3FB8AA3B, %f187;
	fma.rn.f32 	%f189, %f182, 0f32A57060, %f188;
	mov.b32 	%r79, %f185;
	shl.b32 	%r80, %r79, 23;
	mov.b32 	%f190, %r80;
	ex2.approx.ftz.f32 	%f191, %f189;
	mul.f32 	%f192, %f191, %f190;
	st.global.f32 	[%rd28+12], %f192;
	add.f32 	%f362, %f180, %f192;
	add.s32 	%r113, %r113, 8;
	add.s32 	%r112, %r112, 8;
	add.s64 	%rd50, %rd50, 32;
	setp.eq.s32 	%p13, %r112, 0;
	@%p13 bra 	$L__BB1_19;
	bra.uni 	$L__BB1_18;
$L__BB1_19:
	setp.eq.s32 	%p14, %r19, 0;
	@%p14 bra 	$L__BB1_27;
	and.b32  	%r27, %r56, 3;
	setp.lt.u32 	%p15, %r19, 4;
	@%p15 bra 	$L__BB1_22;
	add.s32 	%r81, %r109, %r2;
	mul.wide.u32 	%rd29, %r109, 4;
	add.s64 	%rd30, %rd3, %rd29;
	ld.global.f32 	%f194, [%rd30];
	sub.f32 	%f195, %f194, %f354;
	fma.rn.f32 	%f196, %f195, 0f3BBB989D, 0f3F000000;
	cvt.sat.f32.f32 	%f197, %f196;
	mov.f32 	%f198, 0f4B400001;
	mov.f32 	%f199, 0f437C0000;
	fma.rm.f32 	%f200, %f197, %f199, %f198;
	add.f32 	%f201, %f200, 0fCB40007F;
	neg.f32 	%f202, %f201;
	fma.rn.f32 	%f203, %f195, 0f3FB8AA3B, %f202;
	fma.rn.f32 	%f204, %f195, 0f32A57060, %f203;
	mov.b32 	%r82, %f200;
	shl.b32 	%r83, %r82, 23;
	mov.b32 	%f205, %r83;
	ex2.approx.ftz.f32 	%f206, %f204;
	mul.f32 	%f207, %f206, %f205;
	mul.wide.s32 	%rd31, %r81, 4;
	add.s64 	%rd32, %rd1, %rd31;
	st.global.f32 	[%rd32], %f207;
	add.f32 	%f208, %f362, %f207;
	ld.global.f32 	%f209, [%rd30+4];
	sub.f32 	%f210, %f209, %f354;
	fma.rn.f32 	%f211, %f210, 0f3BBB989D, 0f3F000000;
	cvt.sat.f32.f32 	%f212, %f211;
	fma.rm.f32 	%f213, %f212, %f199, %f198;
	add.f32 	%f214, %f213, 0fCB40007F;
	neg.f32 	%f215, %f214;
	fma.rn.f32 	%f216, %f210, 0f3FB8AA3B, %f215;
	fma.rn.f32 	%f217, %f210, 0f32A57060, %f216;
	mov.b32 	%r84, %f213;
	shl.b32 	%r85, %r84, 23;
	mov.b32 	%f218, %r85;
	ex2.approx.ftz.f32 	%f219, %f217;
	mul.f32 	%f220, %f219, %f218;
	st.global.f32 	[%rd32+4], %f220;
	add.f32 	%f221, %f208, %f220;
	ld.global.f32 	%f222, [%rd30+8];
	sub.f32 	%f223, %f222, %f354;
	fma.rn.f32 	%f224, %f223, 0f3BBB989D, 0f3F000000;
	cvt.sat.f32.f32 	%f225, %f224;
	fma.rm.f32 	%f226, %f225, %f199, %f198;
	add.f32 	%f227, %f226, 0fCB40007F;
	neg.f32 	%f228, %f227;
	fma.rn.f32 	%f229, %f223, 0f3FB8AA3B, %f228;
	fma.rn.f32 	%f230, %f223, 0f32A57060, %f229;
	mov.b32 	%r86, %f226;
	shl.b32 	%r87, %r86, 23;
	mov.b32 	%f231, %r87;
	ex2.approx.ftz.f32 	%f232, %f230;
	mul.f32 	%f233, %f232, %f231;
	st.global.f32 	[%rd32+8], %f233;
	add.f32 	%f234, %f221, %f233;
	ld.global.f32 	%f235, [%rd30+12];
	sub.f32 	%f236, %f235, %f354;
	fma.rn.f32 	%f237, %f236, 0f3BBB989D, 0f3F000000;
	cvt.sat.f32.f32 	%f238, %f237;
	fma.rm.f32 	%f239, %f238, %f199, %f198;
	add.f32 	%f240, %f239, 0fCB40007F;
	neg.f32 	%f241, %f240;
	fma.rn.f32 	%f242, %f236, 0f3FB8AA3B, %f241;
	fma.rn.f32 	%f243, %f236, 0f32A57060, %f242;
	mov.b32 	%r88, %f239;
	shl.b32 	%r89, %r88, 23;
	mov.b32 	%f244, %r89;
	ex2.approx.ftz.f32 	%f245, %f243;
	mul.f32 	%f246, %f245, %f244;
	st.global.f32 	[%rd32+12], %f246;
	add.f32 	%f362, %f234, %f246;
	add.s32 	%r109, %r109, 4;
$L__BB1_22:
	setp.eq.s32 	%p16, %r27, 0;
	@%p16 bra 	$L__BB1_27;
	setp.eq.s32 	%p17, %r27, 1;
	@%p17 bra 	$L__BB1_25;
	add.s32 	%r90, %r109, %r2;
	mul.wide.u32 	%rd33, %r109, 4;
	add.s64 	%rd34, %rd3, %rd33;
	ld.global.f32 	%f248, [%rd34];
	sub.f32 	%f249, %f248, %f354;
	fma.rn.f32 	%f250, %f249, 0f3BBB989D, 0f3F000000;
	cvt.sat.f32.f32 	%f251, %f250;
	mov.f32 	%f252, 0f4B400001;
	mov.f32 	%f253, 0f437C0000;
	fma.rm.f32 	%f254, %f251, %f253, %f252;
	add.f32 	%f255, %f254, 0fCB40007F;
	neg.f32 	%f256, %f255;
	fma.rn.f32 	%f257, %f249, 0f3FB8AA3B, %f256;
	fma.rn.f32 	%f258, %f249, 0f32A57060, %f257;
	mov.b32 	%r91, %f254;
	shl.b32 	%r92, %r91, 23;
	mov.b32 	%f259, %r92;
	ex2.approx.ftz.f32 	%f260, %f258;
	mul.f32 	%f261, %f260, %f259;
	mul.wide.s32 	%rd35, %r90, 4;
	add.s64 	%rd36, %rd1, %rd35;
	st.global.f32 	[%rd36], %f261;
	add.f32 	%f262, %f362, %f261;
	ld.global.f32 	%f263, [%rd34+4];
	sub.f32 	%f264, %f263, %f354;
	fma.rn.f32 	%f265, %f264, 0f3BBB989D, 0f3F000000;
	cvt.sat.f32.f32 	%f266, %f265;
	fma.rm.f32 	%f267, %f266, %f253, %f252;
	add.f32 	%f268, %f267, 0fCB40007F;
	neg.f32 	%f269, %f268;
	fma.rn.f32 	%f270, %f264, 0f3FB8AA3B, %f269;
	fma.rn.f32 	%f271, %f264, 0f32A57060, %f270;
	mov.b32 	%r93, %f267;
	shl.b32 	%r94, %r93, 23;
	mov.b32 	%f272, %r94;
	ex2.approx.ftz.f32 	%f273, %f271;
	mul.f32 	%f274, %f273, %f272;
	st.global.f32 	[%rd36+4], %f274;
	add.f32 	%f362, %f262, %f274;
	add.s32 	%r109, %r109, 2;
$L__BB1_25:
	and.b32  	%r95, %r56, 1;
	setp.eq.b32 	%p18, %r95, 1;
	not.pred 	%p19, %p18;
	@%p19 bra 	$L__BB1_27;
	add.s32 	%r96, %r109, %r2;
	mul.wide.u32 	%rd37, %r109, 4;
	add.s64 	%rd38, %rd3, %rd37;
	ld.global.f32 	%f275, [%rd38];
	sub.f32 	%f276, %f275, %f354;
	fma.rn.f32 	%f277, %f276, 0f3BBB989D, 0f3F000000;
	cvt.sat.f32.f32 	%f278, %f277;
	mov.f32 	%f279, 0f4B400001;
	mov.f32 	%f280, 0f437C0000;
	fma.rm.f32 	%f281, %f278, %f280, %f279;
	add.f32 	%f282, %f281, 0fCB40007F;
	neg.f32 	%f283, %f282;
	fma.rn.f32 	%f284, %f276, 0f3FB8AA3B, %f283;
	fma.rn.f32 	%f285, %f276, 0f32A57060, %f284;
	mov.b32 	%r97, %f281;
	shl.b32 	%r98, %r97, 23;
	mov.b32 	%f286, %r98;
	ex2.approx.ftz.f32 	%f287, %f285;
	mul.f32 	%f288, %f287, %f286;
	mul.wide.s32 	%rd39, %r96, 4;
	add.s64 	%rd40, %rd1, %rd39;
	st.global.f32 	[%rd40], %f288;
	add.f32 	%f362, %f362, %f288;
$L__BB1_27:
	setp.lt.s32 	%p20, %r56, 1;
	@%p20 bra 	$L__BB1_40;
	and.b32  	%r32, %r56, 15;
	setp.lt.u32 	%p21, %r56, 16;
	mov.b32 	%r116, 0;
	@%p21 bra 	$L__BB1_31;
	and.b32  	%r116, %r56, 2147483632;
	neg.s32 	%r115, %r116;
	add.s64 	%rd10, %rd1, 32;
	mov.u32 	%r114, %r2;
$L__BB1_30:
	.pragma "nounroll";
	mul.wide.s32 	%rd41, %r114, 4;
	add.s64 	%rd42, %rd10, %rd41;
	ld.global.f32 	%f289, [%rd42+-32];
	div.rn.f32 	%f290, %f289, %f362;
	st.global.f32 	[%rd42+-32], %f290;
	ld.global.f32 	%f291, [%rd42+-28];
	div.rn.f32 	%f292, %f291, %f362;
	st.global.f32 	[%rd42+-28], %f292;
	ld.global.f32 	%f293, [%rd42+-24];
	div.rn.f32 	%f294, %f293, %f362;
	st.global.f32 	[%rd42+-24], %f294;
	ld.global.f32 	%f295, [%rd42+-20];
	div.rn.f32 	%f296, %f295, %f362;
	st.global.f32 	[%rd42+-20], %f296;
	ld.global.f32 	%f297, [%rd42+-16];
	div.rn.f32 	%f298, %f297, %f362;
	st.global.f32 	[%rd42+-16], %f298;
	ld.global.f32 	%f299, [%rd42+-12];
	div.rn.f32 	%f300, %f299, %f362;
	st.global.f32 	[%rd42+-12], %f300;
	ld.global.f32 	%f301, [%rd42+-8];
	div.rn.f32 	%f302, %f301, %f362;
	st.global.f32 	[%rd42+-8], %f302;
	ld.global.f32 	%f303, [%rd42+-4];
	div.rn.f32 	%f304, %f303, %f362;
	st.global.f32 	[%rd42+-4], %f304;
	ld.global.f32 	%f305, [%rd42];
	div.rn.f32 	%f306, %f305, %f362;
	st.global.f32 	[%rd42], %f306;
	ld.global.f32 	%f307, [%rd42+4];
	div.rn.f32 	%f308, %f307, %f362;
	st.global.f32 	[%rd42+4], %f308;
	ld.global.f32 	%f309, [%rd42+8];
	div.rn.f32 	%f310, %f309, %f362;
	st.global.f32 	[%rd42+8], %f310;
	ld.global.f32 	%f311, [%rd42+12];
	div.rn.f32 	%f312, %f311, %f362;
	st.global.f32 	[%rd42+12], %f312;
	ld.global.f32 	%f313, [%rd42+16];
	div.rn.f32 	%f314, %f313, %f362;
	st.global.f32 	[%rd42+16], %f314;
	ld.global.f32 	%f315, [%rd42+20];
	div.rn.f32 	%f316, %f315, %f362;
	st.global.f32 	[%rd42+20], %f316;
	ld.global.f32 	%f317, [%rd42+24];
	div.rn.f32 	%f318, %f317, %f362;
	st.global.f32 	[%rd42+24], %f318;
	ld.global.f32 	%f319, [%rd42+28];
	div.rn.f32 	%f320, %f319, %f362;
	st.global.f32 	[%rd42+28], %f320;
	add.s32 	%r115, %r115, 16;
	add.s32 	%r114, %r114, 16;
	setp.ne.s32 	%p22, %r115, 0;
	@%p22 bra 	$L__BB1_30;
$L__BB1_31:
	setp.eq.s32 	%p23, %r32, 0;
	@%p23 bra 	$L__BB1_40;
	and.b32  	%r44, %r56, 7;
	setp.lt.u32 	%p24, %r32, 8;
	@%p24 bra 	$L__BB1_34;
	add.s32 	%r100, %r116, %r2;
	mul.wide.s32 	%rd43, %r100, 4;
	add.s64 	%rd44, %rd1, %rd43;
	ld.global.f32 	%f321, [%rd44];
	div.rn.f32 	%f322, %f321, %f362;
	st.global.f32 	[%rd44], %f322;
	ld.global.f32 	%f323, [%rd44+4];
	div.rn.f32 	%f324, %f323, %f362;
	st.global.f32 	[%rd44+4], %f324;
	ld.global.f32 	%f325, [%rd44+8];
	div.rn.f32 	%f326, %f325, %f362;
	st.global.f32 	[%rd44+8], %f326;
	ld.global.f32 	%f327, [%rd44+12];
	div.rn.f32 	%f328, %f327, %f362;
	st.global.f32 	[%rd44+12], %f328;
	ld.global.f32 	%f329, [%rd44+16];
	div.rn.f32 	%f330, %f329, %f362;
	st.global.f32 	[%rd44+16], %f330;
	ld.global.f32 	%f331, [%rd44+20];
	div.rn.f32 	%f332, %f331, %f362;
	st.global.f32 	[%rd44+20], %f332;
	ld.global.f32 	%f333, [%rd44+24];
	div.rn.f32 	%f334, %f333, %f362;
	st.global.f32 	[%rd44+24], %f334;
	ld.global.f32 	%f335, [%rd44+28];
	div.rn.f32 	%f336, %f335, %f362;
	st.global.f32 	[%rd44+28], %f336;
	add.s32 	%r116, %r116, 8;
$L__BB1_34:
	setp.eq.s32 	%p25, %r44, 0;
	@%p25 bra 	$L__BB1_40;
	and.b32  	%r47, %r56, 3;
	setp.lt.u32 	%p26, %r44, 4;
	@%p26 bra 	$L__BB1_37;
	add.s32 	%r101, %r116, %r2;
	mul.wide.s32 	%rd45, %r101, 4;
	add.s64 	%rd46, %rd1, %rd45;
	ld.global.f32 	%f337, [%rd46];
	div.rn.f32 	%f338, %f337, %f362;
	st.global.f32 	[%rd46], %f338;
	ld.global.f32 	%f339, [%rd46+4];
	div.rn.f32 	%f340, %f339, %f362;
	st.global.f32 	[%rd46+4], %f340;
	ld.global.f32 	%f341, [%rd46+8];
	div.rn.f32 	%f342, %f341, %f362;
	st.global.f32 	[%rd46+8], %f342;
	ld.global.f32 	%f343, [%rd46+12];
	div.rn.f32 	%f344, %f343, %f362;
	st.global.f32 	[%rd46+12], %f344;
	add.s32 	%r116, %r116, 4;
$L__BB1_37:
	setp.eq.s32 	%p27, %r47, 0;
	@%p27 bra 	$L__BB1_40;
	add.s32 	%r120, %r116, %r2;
	neg.s32 	%r119, %r47;
$L__BB1_39:
	.pragma "nounroll";
	mul.wide.s32 	%rd47, %r120, 4;
	add.s64 	%rd48, %rd1, %rd47;
	ld.global.f32 	%f345, [%rd48];
	div.rn.f32 	%f346, %f345, %f362;
	st.global.f32 	[%rd48], %f346;
	add.s32 	%r120, %r120, 1;
	add.s32 	%r119, %r119, 1;
	setp.ne.s32 	%p28, %r119, 0;
	@%p28 bra 	$L__BB1_39;
$L__BB1_40:
	ret;

}
	// .globl	_Z16attention_scoresPfS_S_ii
.visible .entry _Z16attention_scoresPfS_S_ii(
	.param .u64 .ptr .align 1 _Z16attention_scoresPfS_S_ii_param_0,
	.param .u64 .ptr .align 1 _Z16attention_scoresPfS_S_ii_param_1,
	.param .u64 .ptr .align 1 _Z16attention_scoresPfS_S_ii_param_2,
	.param .u32 _Z16attention_scoresPfS_S_ii_param_3,
	.param .u32 _Z16attention_scoresPfS_S_ii_param_4
)
{
	.reg .pred 	%p<11>;
	.reg .b32 	%r<48>;
	.reg .b32 	%f<116>;
	.reg .b64 	%rd<43>;

	ld.param.u64 	%rd11, [_Z16attention_scoresPfS_S_ii_param_0];
	ld.param.u64 	%rd12, [_Z16attention_scoresPfS_S_ii_param_1];
	ld.param.u64 	%rd10, [_Z16attention_scoresPfS_S_ii_param_2];
	ld.param.u32 	%r25, [_Z16attention_scoresPfS_S_ii_param_3];
	ld.param.u32 	%r26, [_Z16attention_scoresPfS_S_ii_param_4];
	cvta.to.global.u64 	%rd1, %rd12;
	cvta.to.global.u64 	%rd2, %rd11;
	mov.u32 	%r27, %ctaid.y;
	mov.u32 	%r28, %ntid.y;
	mov.u32 	%r29, %tid.y;
	mad.lo.s32 	%r1, %r27, %r28, %r29;
	mov.u32 	%r30, %ctaid.x;
	mov.u32 	%r31, %ntid.x;
	mov.u32 	%r32, %tid.x;
	mad.lo.s32 	%r2, %r30, %r31, %r32;
	max.s32 	%r33, %r1, %r2;
	setp.ge.s32 	%p1, %r33, %r25;
	@%p1 bra 	$L__BB2_15;
	setp.lt.s32 	%p2, %r26, 1;
	mov.f32 	%f115, 0f00000000;
	@%p2 bra 	$L__BB2_14;
	mul.lo.s32 	%r3, %r26, %r1;
	mul.lo.s32 	%r4, %r26, %r2;
	and.b32  	%r5, %r26, 15;
	setp.lt.u32 	%p3, %r26, 16;
	mov.f32 	%f115, 0f00000000;
	mov.b32 	%r44, 0;
	@%p3 bra 	$L__BB2_5;
	and.b32  	%r44, %r26, 2147483632;
	neg.s32 	%r42, %r44;
	mul.wide.u32 	%rd13, %r3, 4;
	add.s64 	%rd14, %rd13, %rd2;
	add.s64 	%rd41, %rd14, 32;
	add.s64 	%rd4, %rd1, 32;
	mov.f32 	%f115, 0f00000000;
	mov.u32 	%r41, %r4;
$L__BB2_4:
	.pragma "nounroll";
	mul.wide.s32 	%rd15, %r41, 4;
	add.s64 	%rd16, %rd4, %rd15;
	ld.global.f32 	%f18, [%rd41+-32];
	ld.global.f32 	%f19, [%rd16+-32];
	fma.rn.f32 	%f20, %f18, %f19, %f115;
	ld.global.f32 	%f21, [%rd41+-28];
	ld.global.f32 	%f22, [%rd16+-28];
	fma.rn.f32 	%f23, %f21, %f22, %f20;
	ld.global.f32 	%f24, [%rd41+-24];
	ld.global.f32 	%f25, [%rd16+-24];
	fma.rn.f32 	%f26, %f24, %f25, %f23;
	ld.global.f32 	%f27, [%rd41+-20];
	ld.global.f32 	%f28, [%rd16+-20];
	fma.rn.f32 	%f29, %f27, %f28, %f26;
	ld.global.f32 	%f30, [%rd41+-16];
	ld.global.f32 	%f31, [%rd16+-16];
	fma.rn.f32 	%f32, %f30, %f31, %f29;
	ld.global.f32 	%f33, [%rd41+-12];
	ld.global.f32 	%f34, [%rd16+-12];
	fma.rn.f32 	%f35, %f33, %f34, %f32;
	ld.global.f32 	%f36, [%rd41+-8];
	ld.global.f32 	%f37, [%rd16+-8];
	fma.rn.f32 	%f38, %f36, %f37, %f35;
	ld.global.f32 	%f39, [%rd41+-4];
	ld.global.f32 	%f40, [%rd16+-4];
	fma.rn.f32 	%f41, %f39, %f40, %f38;
	ld.global.f32 	%f42, [%rd41];
	ld.global.f32 	%f43, [%rd16];
	fma.rn.f32 	%f44, %f42, %f43, %f41;
	ld.global.f32 	%f45, [%rd41+4];
	ld.global.f32 	%f46, [%rd16+4];
	fma.rn.f32 	%f47, %f45, %f46, %f44;
	ld.global.f32 	%f48, [%rd41+8];
	ld.global.f32 	%f49, [%rd16+8];
	fma.rn.f32 	%f50, %f48, %f49, %f47;
	ld.global.f32 	%f51, [%rd41+12];
	ld.global.f32 	%f52, [%rd16+12];
	fma.rn.f32 	%f53, %f51, %f52, %f50;
	ld.global.f32 	%f54, [%rd41+16];
	ld.global.f32 	%f55, [%rd16+16];
	fma.rn.f32 	%f56, %f54, %f55, %f53;
	ld.global.f32 	%f57, [%rd41+20];
	ld.global.f32 	%f58, [%rd16+20];
	fma.rn.f32 	%f59, %f57, %f58, %f56;
	ld.global.f32 	%f60, [%rd41+24];
	ld.global.f32 	%f61, [%rd16+24];
	fma.rn.f32 	%f62, %f60, %f61, %f59;
	ld.global.f32 	%f63, [%rd41+28];
	ld.global.f32 	%f64, [%rd16+28];
	fma.rn.f32 	%f115, %f63, %f64, %f62;
	add.s32 	%r42, %r42, 16;
	add.s64 	%rd41, %rd41, 64;
	add.s32 	%r41, %r41, 16;
	setp.ne.s32 	%p4, %r42, 0;
	@%p4 bra 	$L__BB2_4;
$L__BB2_5:
	setp.eq.s32 	%p5, %r5, 0;
	@%p5 bra 	$L__BB2_14;
	and.b32  	%r13, %r26, 7;
	setp.lt.u32 	%p6, %r5, 8;
	@%p6 bra 	$L__BB2_8;
	add.s32 	%r35, %r44, %r3;
	mul.wide.u32 	%rd17, %r35, 4;
	add.s64 	%rd18, %rd2, %rd17;
	ld.global.f32 	%f66, [%rd18];
	add.s32 	%r36, %r44, %r4;
	mul.wide.s32 	%rd19, %r36, 4;
	add.s64 	%rd20, %rd1, %rd19;
	ld.global.f32 	%f67, [%rd20];
	fma.rn.f32 	%f68, %f66, %f67, %f115;
	cvt.u64.u32 	%rd21, %r3;
	cvt.u64.u32 	%rd22, %r44;
	add.s64 	%rd23, %rd22, %rd21;
	shl.b64 	%rd24, %rd23, 2;
	add.s64 	%rd25, %rd2, %rd24;
	ld.global.f32 	%f69, [%rd25+4];
	ld.global.f32 	%f70, [%rd20+4];
	fma.rn.f32 	%f71, %f69, %f70, %f68;
	ld.global.f32 	%f72, [%rd25+8];
	ld.global.f32 	%f73, [%rd20+8];
	fma.rn.f32 	%f74, %f72, %f73, %f71;
	ld.global.f32 	%f75, [%rd25+12];
	ld.global.f32 	%f76, [%rd20+12];
	fma.rn.f32 	%f77, %f75, %f76, %f74;
	ld.global.f32 	%f78, [%rd25+16];
	ld.global.f32 	%f79, [%rd20+16];
	fma.rn.f32 	%f80, %f78, %f79, %f77;
	ld.global.f32 	%f81, [%rd25+20];
	ld.global.f32 	%f82, [%rd20+20];
	fma.rn.f32 	%f83, %f81, %f82, %f80;
	ld.global.f32 	%f84, [%rd25+24];
	ld.global.f32 	%f85, [%rd20+24];
	fma.rn.f32 	%f86, %f84, %f85, %f83;
	ld.global.f32 	%f87, [%rd25+28];
	ld.global.f32 	%f88, [%rd20+28];
	fma.rn.f32 	%f115, %f87, %f88, %f86;
	add.s32 	%r44, %r44, 8;
$L__BB2_8:
	setp.eq.s32 	%p7, %r13, 0;
	@%p7 bra 	$L__BB2_14;
	and.b32  	%r16, %r26, 3;
	setp.lt.u32 	%p8, %r13, 4;
	@%p8 bra 	$L__BB2_11;
	add.s32 	%r37, %r44, %r3;
	mul.wide.u32 	%rd26, %r37, 4;
	add.s64 	%rd27, %rd2, %rd26;
	ld.global.f32 	%f90, [%rd27];
	add.s32 	%r38, %r44, %r4;
	mul.wide.s32 	%rd28, %r38, 4;
	add.s64 	%rd29, %rd1, %rd28;
	ld.global.f32 	%f91, [%rd29];
	fma.rn.f32 	%f92, %f90, %f91, %f115;
	cvt.u64.u32 	%rd30, %r3;
	cvt.u64.u32 	%rd31, %r44;
	add.s64 	%rd32, %rd31, %rd30;
	shl.b64 	%rd33, %rd32, 2;
	add.s64 	%rd34, %rd2, %rd33;
	ld.global.f32 	%f93, [%rd34+4];
	ld.global.f32 	%f94, [%rd29+4];
	fma.rn.f32 	%f95, %f93, %f94, %f92;
	ld.global.f32 	%f96, [%rd34+8];
	ld.global.f32 	%f97, [%rd29+8];
	fma.rn.f32 	%f98, %f96, %f97, %f95;
	ld.global.f32 	%f99, [%rd34+12];
	ld.global.f32 	%f100, [%rd29+12];
	fma.rn.f32 	%f115, %f99, %f100, %f98;
	add.s32 	%r44, %r44, 4;
$L__BB2_11:
	setp.eq.s32 	%p9, %r16, 0;
	@%p9 bra 	$L__BB2_14;
	add.s32 	%r47, %r44, %r4;
	add.s32 	%r39, %r44, %r3;
	mul.wide.u32 	%rd35, %r39, 4;
	add.s64 	%rd42, %rd2, %rd35;
	neg.s32 	%r46, %r16;
$L__BB2_13:
	.pragma "nounroll";
	mul.wide.s32 	%rd36, %r47, 4;
	add.s64 	%rd37, %rd1, %rd36;
	ld.global.f32 	%f101, [%rd42];
	ld.global.f32 	%f102, [%rd37];
	fma.rn.f32 	%f115, %f101, %f102, %f115;
	add.s32 	%r47, %r47, 1;
	add.s64 	%rd42, %rd42, 4;
	add.s32 	%r46, %r46, 1;
	setp.ne.s32 	%p10, %r46, 0;
	@%p10 bra 	$L__BB2_13;
$L__BB2_14:
	cvt.rn.f32.s32 	%f103, %r26;
	sqrt.rn.f32 	%f104, %f103;
	rcp.rn.f32 	%f105, %f104;
	mul.f32 	%f106, %f105, %f115;
	mad.lo.s32 	%r40, %r25, %r1, %r2;
	cvta.to.global.u64 	%rd38, %rd10;
	mul.wide.s32 	%rd39, %r40, 4;
	add.s64 	%rd40, %rd38, %rd39;
	st.global.f32 	[%rd40], %f106;
$L__BB2_15:
	ret;

}
	// .globl	_Z24initialize_random_matrixPfiiy
.visible .entry _Z24initialize_random_matrixPfiiy(
	.param .u64 .ptr .align 1 _Z24initialize_random_matrixPfiiy_param_0,
	.param .u32 _Z24initialize_random_matrixPfiiy_param_1,
	.param .u32 _Z24initialize_random_matrixPfiiy_param_2,
	.param .u64 _Z24initialize_random_matrixPfiiy_param_3
)
{
	.local .align 8 .b8 	__local_depot3[48];
	.reg .b64 	%SP;
	.reg .b64 	%SPL;
	.reg .pred 	%p<65>;
	.reg .b32 	%r<1224>;
	.reg .b32 	%f<4>;
	.reg .b64 	%rd<30>;

	mov.u64 	%SPL, __local_depot3;
	ld.param.u32 	%r558, [_Z24initialize_random_matrixPfiiy_param_1];
	ld.param.u32 	%r559, [_Z24initialize_random_matrixPfiiy_param_2];
	ld.param.u64 	%rd11, [_Z24initialize_random_matrixPfiiy_param_3];
	mov.u32 	%r560, %ctaid.x;
	mov.u32 	%r1, %ntid.x;
	mov.u32 	%r561, %tid.x;
	mad.lo.s32 	%r931, %r560, %r1, %r561;
	mul.lo.s32 	%r3, %r559, %r558;
	setp.ge.s32 	%p1, %r931, %r3;
	@%p1 bra 	$L__BB3_118;
	add.u64 	%rd1, %SPL, 0;
	cvt.u32.u64 	%r562, %rd11;
	xor.b32  	%r563, %r562, -1429050551;
	mul.lo.s32 	%r564, %r563, 1099087573;
	{ .reg .b32 tmp; mov.b64 {tmp, %r565}, %rd11; }
	xor.b32  	%r566, %r565, -136515619;
	mul.lo.s32 	%r567, %r566, -1703105765;
	add.s32 	%r568, %r564, %r567;
	add.s32 	%r4, %r564, 123456789;
	xor.b32  	%r5, %r564, 362436069;
	add.s32 	%r6, %r567, 521288629;
	xor.b32  	%r7, %r567, 88675123;
	add.s32 	%r8, %r564, 5783321;
	add.s32 	%r9, %r568, 6977678;
	mov.u32 	%r569, %nctaid.x;
	mul.lo.s32 	%r10, %r1, %r569;
$L__BB3_2:
	cvt.s64.s32 	%rd29, %r931;
	st.local.u32 	[%rd1+4], %r4;
	st.local.v2.u32 	[%rd1+8], {%r5, %r6};
	st.local.v2.u32 	[%rd1+16], {%r7, %r8};
	setp.eq.s32 	%p2, %r931, 0;
	mov.u32 	%r950, %r8;
	mov.u32 	%r951, %r7;
	mov.u32 	%r952, %r6;
	mov.u32 	%r953, %r5;
	mov.u32 	%r954, %r4;
	@%p2 bra 	$L__BB3_117;
	mov.b32 	%r937, 0;
	mov.u32 	%r950, %r8;
	mov.u32 	%r951, %r7;
	mov.u32 	%r952, %r6;
	mov.u32 	%r953, %r5;
	mov.u32 	%r954, %r4;
$L__BB3_4:
	mov.u64 	%rd3, %rd29;
	and.b64  	%rd4, %rd3, 3;
	setp.eq.s64 	%p3, %rd4, 0;
	@%p3 bra 	$L__BB3_116;
	mul.wide.u32 	%rd13, %r937, 3200;
	mov.u64 	%rd14, precalc_xorwow_matrix;
	add.s64 	%rd5, %rd14, %rd13;
	mov.b32 	%r950, 0;
	mov.u32 	%r951, %r950;
	mov.u32 	%r952, %r950;
	mov.u32 	%r953, %r950;
	mov.u32 	%r954, %r950;
	mov.u32 	%r943, %r950;
$L__BB3_6:
	mul.wide.u32 	%rd15, %r943, 4;
	add.s64 	%rd16, %rd1, %rd15;
	ld.local.u32 	%r24, [%rd16+4];
	shl.b32 	%r25, %r943, 5;
	mov.b32 	%r949, 0;
$L__BB3_7:
	.pragma "nounroll";
	shr.u32 	%r573, %r24, %r949;
	and.b32  	%r574, %r573, 1;
	setp.eq.b32 	%p4, %r574, 1;
	not.pred 	%p5, %p4;
	add.s32 	%r575, %r25, %r949;
	mul.lo.s32 	%r576, %r575, 5;
	mul.wide.u32 	%rd17, %r576, 4;
	add.s64 	%rd6, %rd5, %rd17;
	@%p5 bra 	$L__BB3_9;
	ld.global.u32 	%r577, [%rd6];
	xor.b32  	%r954, %r954, %r577;
	ld.global.u32 	%r578, [%rd6+4];
	xor.b32  	%r953, %r953, %r578;
	ld.global.u32 	%r579, [%rd6+8];
	xor.b32  	%r952, %r952, %r579;
	ld.global.u32 	%r580, [%rd6+12];
	xor.b32  	%r951, %r951, %r580;
	ld.global.u32 	%r581, [%rd6+16];
	xor.b32  	%r950, %r950, %r581;
$L__BB3_9:
	and.b32  	%r583, %r573, 2;
	setp.eq.s32 	%p6, %r583, 0;
	@%p6 bra 	$L__BB3_11;
	ld.global.u32 	%r584, [%rd6+20];
	xor.b32  	%r954, %r954, %r584;
	ld.global.u32 	%r585, [%rd6+24];
	xor.b32  	%r953, %r953, %r585;
	ld.global.u32 	%r586, [%rd6+28];
	xor.b32  	%r952, %r952, %r586;
	ld.global.u32 	%r587, [%rd6+32];
	xor.b32  	%r951, %r951, %r587;
	ld.global.u32 	%r588, [%rd6+36];
	xor.b32  	%r950, %r950, %r588;
$L__BB3_11:
	and.b32  	%r590, %r573, 4;
	setp.eq.s32 	%p7, %r590, 0;
	@%p7 bra 	$L__BB3_13;
	ld.global.u32 	%r591, [%rd6+40];
	xor.b32  	%r954, %r954, %r591;
	ld.global.u32 	%r592, [%rd6+44];
	xor.b32  	%r953, %r953, %r592;
	ld.global.u32 	%r593, [%rd6+48];
	xor.b32  	%r952, %r952, %r593;
	ld.global.u32 	%r594, [%rd6+52];
	xor.b32  	%r951, %r951, %r594;
	ld.global.u32 	%r595, [%rd6+56];
	xor.b32  	%r950, %r950, %r595;
$L__BB3_13:
	and.b32  	%r597, %r573, 8;
	setp.eq.s32 	%p8, %r597, 0;
	@%p8 bra 	$L__BB3_15;
	ld.global.u32 	%r598, [%rd6+60];
	xor.b32  	%r954, %r954, %r598;
	ld.global.u32 	%r599, [%rd6+64];
	xor.b32  	%r953, %r953, %r599;
	ld.global.u32 	%r600, [%rd6+68];
	xor.b32  	%r952, %r952, %r600;
	ld.global.u32 	%r601, [%rd6+72];
	xor.b32  	%r951, %r951, %r601;
	ld.global.u32 	%r602, [%rd6+76];
	xor.b32  	%r950, %r950, %r602;
$L__BB3_15:
	and.b32  	%r604, %r573, 16;
	setp.eq.s32 	%p9, %r604, 0;
	@%p9 bra 	$L__BB3_17;
	ld.global.u32 	%r605, [%rd6+80];
	xor.b32  	%r954, %r954, %r605;
	ld.global.u32 	%r606, [%rd6+84];
	xor.b32  	%r953, %r953, %r606;
	ld.global.u32 	%r607, [%rd6+88];
	xor.b32  	%r952, %r952, %r607;
	ld.global.u32 	%r608, [%rd6+92];
	xor.b32  	%r951, %r951, %r608;
	ld.global.u32 	%r609, [%rd6+96];
	xor.b32  	%r950, %r950, %r609;
$L__BB3_17:
	and.b32  	%r611, %r573, 32;
	setp.eq.s32 	%p10, %r611, 0;
	@%p10 bra 	$L__BB3_19;
	ld.global.u32 	%r612, [%rd6+100];
	xor.b32  	%r954, %r954, %r612;
	ld.global.u32 	%r613, [%rd6+104];
	xor.b32  	%r953, %r953, %r613;
	ld.global.u32 	%r614, [%rd6+108];
	xor.b32  	%r952, %r952, %r614;
	ld.global.u32 	%r615, [%rd6+112];
	xor.b32  	%r951, %r951, %r615;
	ld.global.u32 	%r616, [%rd6+116];
	xor.b32  	%r950, %r950, %r616;
$L__BB3_19:
	and.b32  	%r618, %r573, 64;
	setp.eq.s32 	%p11, %r618, 0;
	@%p11 bra 	$L__BB3_21;
	ld.global.u32 	%r619, [%rd6+120];
	xor.b32  	%r954, %r954, %r619;
	ld.global.u32 	%r620, [%rd6+124];
	xor.b32  	%r953, %r953, %r620;
	ld.global.u32 	%r621, [%rd6+128];
	xor.b32  	%r952, %r952, %r621;
	ld.global.u32 	%r622, [%rd6+132];
	xor.b32  	%r951, %r951, %r622;
	ld.global.u32 	%r623, [%rd6+136];
	xor.b32  	%r950, %r950, %r623;
$L__BB3_21:
	and.b32  	%r625, %r573, 128;
	setp.eq.s32 	%p12, %r625, 0;
	@%p12 bra 	$L__BB3_23;
	ld.global.u32 	%r626, [%rd6+140];
	xor.b32  	%r954, %r954, %r626;
	ld.global.u32 	%r627, [%rd6+144];
	xor.b32  	%r953, %r953, %r627;
	ld.global.u32 	%r628, [%rd6+148];
	xor.b32  	%r952, %r952, %r628;
	ld.global.u32 	%r629, [%rd6+152];
	xor.b32  	%r951, %r951, %r629;
	ld.global.u32 	%r630, [%rd6+156];
	xor.b32  	%r950, %r950, %r630;
$L__BB3_23:
	and.b32  	%r632, %r573, 256;
	setp.eq.s32 	%p13, %r632, 0;
	@%p13 bra 	$L__BB3_25;
	ld.global.u32 	%r633, [%rd6+160];
	xor.b32  	%r954, %r954, %r633;
	ld.global.u32 	%r634, [%rd6+164];
	xor.b32  	%r953, %r953, %r634;
	ld.global.u32 	%r635, [%rd6+168];
	xor.b32  	%r952, %r952, %r635;
	ld.global.u32 	%r636, [%rd6+172];
	xor.b32  	%r951, %r951, %r636;
	ld.global.u32 	%r637, [%rd6+176];
	xor.b32  	%r950, %r950, %r637;
$L__BB3_25:
	and.b32  	%r639, %r573, 512;
	setp.eq.s32 	%p14, %r639, 0;
	@%p14 bra 	$L__BB3_27;
	ld.global.u32 	%r640, [%rd6+180];
	xor.b32  	%r954, %r954, %r640;
	ld.global.u32 	%r641, [%rd6+184];
	xor.b32  	%r953, %r953, %r641;
	ld.global.u32 	%r642, [%rd6+188];
	xor.b32  	%r952, %r952, %r642;
	ld.global.u32 	%r643, [%rd6+192];
	xor.b32  	%r951, %r951, %r643;
	ld.global.u32 	%r644, [%rd6+196];
	xor.b32  	%r950, %r950, %r644;
$L__BB3_27:
	and.b32  	%r646, %r573, 1024;
	setp.eq.s32 	%p15, %r646, 0;
	@%p15 bra 	$L__BB3_29;
	ld.global.u32 	%r647, [%rd6+200];
	xor.b32  	%r954, %r954, %r647;
	ld.global.u32 	%r648, [%rd6+204];
	xor.b32  	%r953, %r953, %r648;
	ld.global.u32 	%r649, [%rd6+208];
	xor.b32  	%r952, %r952, %r649;
	ld.global.u32 	%r650, [%rd6+212];
	xor.b32  	%r951, %r951, %r650;
	ld.global.u32 	%r651, [%rd6+216];
	xor.b32  	%r950, %r950, %r651;
$L__BB3_29:
	and.b32  	%r653, %r573, 2048;
	setp.eq.s32 	%p16, %r653, 0;
	@%p16 bra 	$L__BB3_31;
	ld.global.u32 	%r654, [%rd6+220];
	xor.b32  	%r954, %r954, %r654;
	ld.global.u32 	%r655, [%rd6+224];
	xor.b32  	%r953, %r953, %r655;
	ld.global.u32 	%r656, [%rd6+228];
	xor.b32  	%r952, %r952, %r656;
	ld.global.u32 	%r657, [%rd6+232];
	xor.b32  	%r951, %r951, %r657;
	ld.global.u32 	%r658, [%rd6+236];
	xor.b32  	%r950, %r950, %r658;
$L__BB3_31:
	and.b32  	%r660, %r573, 4096;
	setp.eq.s32 	%p17, %r660, 0;
	@%p17 bra 	$L__BB3_33;
	ld.global.u32 	%r661, [%rd6+240];
	xor.b32  	%r954, %r954, %r661;
	ld.global.u32 	%r662, [%rd6+244];
	xor.b32  	%r953, %r953, %r662;
	ld.global.u32 	%r663, [%rd6+248];
	xor.b32  	%r952, %r952, %r663;
	ld.global.u32 	%r664, [%rd6+252];
	xor.b32  	%r951, %r951, %r664;
	ld.global.u32 	%r665, [%rd6+256];
	xor.b32  	%r950, %r950, %r665;
$L__BB3_33:
	and.b32  	%r667, %r573, 8192;
	setp.eq.s32 	%p18, %r667, 0;
	@%p18 bra 	$L__BB3_35;
	ld.global.u32 	%r668, [%rd6+260];
	xor.b32  	%r954, %r954, %r668;
	ld.global.u32 	%r669, [%rd6+264];
	xor.b32  	%r953, %r953, %r669;
	ld.global.u32 	%r670, [%rd6+268];
	xor.b32  	%r952, %r952, %r670;
	ld.global.u32 	%r671, [%rd6+272];
	xor.b32  	%r951, %r951, %r671;
	ld.global.u32 	%r672, [%rd6+276];
	xor.b32  	%r950, %r950, %r672;
$L__BB3_35:
	and.b32  	%r674, %r573, 16384;
	setp.eq.s32 	%p19, %r674, 0;
	@%p19 bra 	$L__BB3_37;
	ld.global.u32 	%r675, [%rd6+280];
	xor.b32  	%r954, %r954, %r675;
	ld.global.u32 	%r676, [%rd6+284];
	xor.b32  	%r953, %r953, %r676;
	ld.global.u32 	%r677, [%rd6+288];
	xor.b32  	%r952, %r952, %r677;
	ld.global.u32 	%r678, [%rd6+292];
	xor.b32  	%r951, %r951, %r678;
	ld.global.u32 	%r679, [%rd6+296];
	xor.b32  	%r950, %r950, %r679;
$L__BB3_37:
	and.b32  	%r681, %r573, 32768;
	setp.eq.s32 	%p20, %r681, 0;
	@%p20 bra 	$L__BB3_39;
	ld.global.u32 	%r682, [%rd6+300];
	xor.b32  	%r954, %r954, %r682;
	ld.global.u32 	%r683, [%rd6+304];
	xor.b32  	%r953, %r953, %r683;
	ld.global.u32 	%r684, [%rd6+308];
	xor.b32  	%r952, %r952, %r684;
	ld.global.u32 	%r685, [%rd6+312];
	xor.b32  	%r951, %r951, %r685;
	ld.global.u32 	%r686, [%rd6+316];
	xor.b32  	%r950, %r950, %r686;
$L__BB3_39:
	add.s32 	%r949, %r949, 16;
	setp.ne.s32 	%p21, %r949, 32;
	@%p21 bra 	$L__BB3_7;
	mad.lo.s32 	%r687, %r943, -31, %r25;
	add.s32 	%r943, %r687, 1;
	setp.ne.s32 	%p22, %r943, 5;
	@%p22 bra 	$L__BB3_6;
	st.local.u32 	[%rd1+4], %r954;
	st.local.v2.u32 	[%rd1+8], {%r953, %r952};
	st.local.v2.u32 	[%rd1+16], {%r951, %r950};
	setp.eq.s64 	%p23, %rd4, 1;
	@%p23 bra 	$L__BB3_116;
	mov.b32 	%r950, 0;
	mov.u32 	%r951, %r950;
	mov.u32 	%r952, %r950;
	mov.u32 	%r953, %r950;
	mov.u32 	%r954, %r950;
	mov.u32 	%r1035, %r950;
$L__BB3_43:
	mul.wide.u32 	%rd18, %r1035, 4;
	add.s64 	%rd19, %rd1, %rd18;
	ld.local.u32 	%r200, [%rd19+4];
	shl.b32 	%r201, %r1035, 5;
	mov.b32 	%r1041, 0;
$L__BB3_44:
	.pragma "nounroll";
	shr.u32 	%r690, %r200, %r1041;
	and.b32  	%r691, %r690, 1;
	setp.eq.b32 	%p24, %r691, 1;
	not.pred 	%p25, %p24;
	add.s32 	%r692, %r201, %r1041;
	mul.lo.s32 	%r693, %r692, 5;
	mul.wide.u32 	%rd20, %r693, 4;
	add.s64 	%rd7, %rd5, %rd20;
	@%p25 bra 	$L__BB3_46;
	ld.global.u32 	%r694, [%rd7];
	xor.b32  	%r954, %r954, %r694;
	ld.global.u32 	%r695, [%rd7+4];
	xor.b32  	%r953, %r953, %r695;
	ld.global.u32 	%r696, [%rd7+8];
	xor.b32  	%r952, %r952, %r696;
	ld.global.u32 	%r697, [%rd7+12];
	xor.b32  	%r951, %r951, %r697;
	ld.global.u32 	%r698, [%rd7+16];
	xor.b32  	%r950, %r950, %r698;
$L__BB3_46:
	and.b32  	%r700, %r690, 2;
	setp.eq.s32 	%p26, %r700, 0;
	@%p26 bra 	$L__BB3_48;
	ld.global.u32 	%r701, [%rd7+20];
	xor.b32  	%r954, %r954, %r701;
	ld.global.u32 	%r702, [%rd7+24];
	xor.b32  	%r953, %r953, %r702;
	ld.global.u32 	%r703, [%rd7+28];
	xor.b32  	%r952, %r952, %r703;
	ld.global.u32 	%r704, [%rd7+32];
	xor.b32  	%r951, %r951, %r704;
	ld.global.u32 	%r705, [%rd7+36];
	xor.b32  	%r950, %r950, %r705;
$L__BB3_48:
	and.b32  	%r707, %r690, 4;
	setp.eq.s32 	%p27, %r707, 0;
	@%p27 bra 	$L__BB3_50;
	ld.global.u32 	%r708, [%rd7+40];
	xor.b32  	%r954, %r954, %r708;
	ld.global.u32 	%r709, [%rd7+44];
	xor.b32  	%r953, %r953, %r709;
	ld.global.u32 	%r710, [%rd7+48];
	xor.b32  	%r952, %r952, %r710;
	ld.global.u32 	%r711, [%rd7+52];
	xor.b32  	%r951, %r951, %r711;
	ld.global.u32 	%r712, [%rd7+56];
	xor.b32  	%r950, %r950, %r712;
$L__BB3_50:
	and.b32  	%r714, %r690, 8;
	setp.eq.s32 	%p28, %r714, 0;
	@%p28 bra 	$L__BB3_52;
	ld.global.u32 	%r715, [%rd7+60];
	xor.b32  	%r954, %r954, %r715;
	ld.global.u32 	%r716, [%rd7+64];
	xor.b32  	%r953, %r953, %r716;
	ld.global.u32 	%r717, [%rd7+68];
	xor.b32  	%r952, %r952, %r717;
	ld.global.u32 	%r718, [%rd7+72];
	xor.b32  	%r951, %r951, %r718;
	ld.global.u32 	%r719, [%rd7+76];
	xor.b32  	%r950, %r950, %r719;
$L__BB3_52:
	and.b32  	%r721, %r690, 16;
	setp.eq.s32 	%p29, %r721, 0;
	@%p29 bra 	$L__BB3_54;
	ld.global.u32 	%r722, [%rd7+80];
	xor.b32  	%r954, %r954, %r722;
	ld.global.u32 	%r723, [%rd7+84];
	xor.b32  	%r953, %r953, %r723;
	ld.global.u32 	%r724, [%rd7+88];
	xor.b32  	%r952, %r952, %r724;
	ld.global.u32 	%r725, [%rd7+92];
	xor.b32  	%r951, %r951, %r725;
	ld.global.u32 	%r726, [%rd7+96];
	xor.b32  	%r950, %r950, %r726;
$L__BB3_54:
	and.b32  	%r728, %r690, 32;
	setp.eq.s32 	%p30, %r728, 0;
	@%p30 bra 	$L__BB3_56;
	ld.global.u32 	%r729, [%rd7+100];
	xor.b32  	%r954, %r954, %r729;
	ld.global.u32 	%r730, [%rd7+104];
	xor.b32  	%r953, %r953, %r730;
	ld.global.u32 	%r731, [%rd7+108];
	xor.b32  	%r952, %r952, %r731;
	ld.global.u32 	%r732, [%rd7+112];
	xor.b32  	%r951, %r951, %r732;
	ld.global.u32 	%r733, [%rd7+116];
	xor.b32  	%r950, %r950, %r733;
$L__BB3_56:
	and.b32  	%r735, %r690, 64;
	setp.eq.s32 	%p31, %r735, 0;
	@%p31 bra 	$L__BB3_58;
	ld.global.u32 	%r736, [%rd7+120];
	xor.b32  	%r954, %r954, %r736;
	ld.global.u32 	%r737, [%rd7+124];
	xor.b32  	%r953, %r953, %r737;
	ld.global.u32 	%r738, [%rd7+128];
	xor.b32  	%r952, %r952, %r738;
	ld.global.u32 	%r739, [%rd7+132];
	xor.b32  	%r951, %r951, %r739;
	ld.global.u32 	%r740, [%rd7+136];
	xor.b32  	%r950, %r950, %r740;
$L__BB3_58:
	and.b32  	%r742, %r690, 128;
	setp.eq.s32 	%p32, %r742, 0;
	@%p32 bra 	$L__BB3_60;
	ld.global.u32 	%r743, [%rd7+140];
	xor.b32  	%r954, %r954, %r743;
	ld.global.u32 	%r744, [%rd7+144];
	xor.b32  	%r953, %r953, %r744;
	ld.global.u32 	%r745, [%rd7+148];
	xor.b32  	%r952, %r952, %r745;
	ld.global.u32 	%r746, [%rd7+152];
	xor.b32  	%r951, %r951, %r746;
	ld.global.u32 	%r747, [%rd7+156];
	xor.b32  	%r950, %r950, %r747;
$L__BB3_60:
	and.b32  	%r749, %r690, 256;
	setp.eq.s32 	%p33, %r749, 0;
	@%p33 bra 	$L__BB3_62;
	ld.global.u32 	%r750, [%rd7+160];
	xor.b32  	%r954, %r954, %r750;
	ld.global.u32 	%r751, [%rd7+164];
	xor.b32  	%r953, %r953, %r751;
	ld.global.u32 	%r752, [%rd7+168];
	xor.b32  	%r952, %r952, %r752;
	ld.global.u32 	%r753, [%rd7+172];
	xor.b32  	%r951, %r951, %r753;
	ld.global.u32 	%r754, [%rd7+176];
	xor.b32  	%r950, %r950, %r754;
$L__BB3_62:
	and.b32  	%r756, %r690, 512;
	setp.eq.s32 	%p34, %r756, 0;
	@%p34 bra 	$L__BB3_64;
	ld.global.u32 	%r757, [%rd7+180];
	xor.b32  	%r954, %r954, %r757;
	ld.global.u32 	%r758, [%rd7+184];
	xor.b32  	%r953, %r953, %r758;
	ld.global.u32 	%r759, [%rd7+188];
	xor.b32  	%r952, %r952, %r759;
	ld.global.u32 	%r760, [%rd7+192];
	xor.b32  	%r951, %r951, %r760;
	ld.global.u32 	%r761, [%rd7+196];
	xor.b32  	%r950, %r950, %r761;
$L__BB3_64:
	and.b32  	%r763, %r690, 1024;
	setp.eq.s32 	%p35, %r763, 0;
	@%p35 bra 	$L__BB3_66;
	ld.global.u32 	%r764, [%rd7+200];
	xor.b32  	%r954, %r954, %r764;
	ld.global.u32 	%r765, [%rd7+204];
	xor.b32  	%r953, %r953, %r765;
	ld.global.u32 	%r766, [%rd7+208];
	xor.b32  	%r952, %r952, %r766;
	ld.global.u32 	%r767, [%rd7+212];
	xor.b32  	%r951, %r951, %r767;
	ld.global.u32 	%r768, [%rd7+216];
	xor.b32  	%r950, %r950, %r768;
$L__BB3_66:
	and.b32  	%r770, %r690, 2048;
	setp.eq.s32 	%p36, %r770, 0;
	@%p36 bra 	$L__BB3_68;
	ld.global.u32 	%r771, [%rd7+220];
	xor.b32  	%r954, %r954, %r771;
	ld.global.u32 	%r772, [%rd7+224];
	xor.b32  	%r953, %r953, %r772;
	ld.global.u32 	%r773, [%rd7+228];
	xor.b32  	%r952, %r952, %r773;
	ld.global.u32 	%r774, [%rd7+232];
	xor.b32  	%r951, %r951, %r774;
	ld.global.u32 	%r775, [%rd7+236];
	xor.b32  	%r950, %r950, %r775;
$L__BB3_68:
	and.b32  	%r777, %r690, 4096;
	setp.eq.s32 	%p37, %r777, 0;
	@%p37 bra 	$L__BB3_70;
	ld.global.u32 	%r778, [%rd7+240];
	xor.b32  	%r954, %r954, %r778;
	ld.global.u32 	%r779, [%rd7+244];
	xor.b32  	%r953, %r953, %r779;
	ld.global.u32 	%r780, [%rd7+248];
	xor.b32  	%r952, %r952, %r780;
	ld.global.u32 	%r781, [%rd7+252];
	xor.b32  	%r951, %r951, %r781;
	ld.global.u32 	%r782, [%rd7+256];
	xor.b32  	%r950, %r950, %r782;
$L__BB3_70:
	and.b32  	%r784, %r690, 8192;
	setp.eq.s32 	%p38, %r784, 0;
	@%p38 bra 	$L__BB3_72;
	ld.global.u32 	%r785, [%rd7+260];
	xor.b32  	%r954, %r954, %r785;
	ld.global.u32 	%r786, [%rd7+264];
	xor.b32  	%r953, %r953, %r786;
	ld.global.u32 	%r787, [%rd7+268];
	xor.b32  	%r952, %r952, %r787;
	ld.global.u32 	%r788, [%rd7+272];
	xor.b32  	%r951, %r951, %r788;
	ld.global.u32 	%r789, [%rd7+276];
	xor.b32  	%r950, %r950, %r789;
$L__BB3_72:
	and.b32  	%r791, %r690, 16384;
	setp.eq.s32 	%p39, %r791, 0;
	@%p39 bra 	$L__BB3_74;
	ld.global.u32 	%r792, [%rd7+280];
	xor.b32  	%r954, %r954, %r792;
	ld.global.u32 	%r793, [%rd7+284];
	xor.b32  	%r953, %r953, %r793;
	ld.global.u32 	%r794, [%rd7+288];
	xor.b32  	%r952, %r952, %r794;
	ld.global.u32 	%r795, [%rd7+292];
	xor.b32  	%r951, %r951, %r795;
	ld.global.u32 	%r796, [%rd7+296];
	xor.b32  	%r950, %r950, %r796;
$L__BB3_74:
	and.b32  	%r798, %r690, 32768;
	setp.eq.s32 	%p40, %r798, 0;
	@%p40 bra 	$L__BB3_76;
	ld.global.u32 	%r799, [%rd7+300];
	xor.b32  	%r954, %r954, %r799;
	ld.global.u32 	%r800, [%rd7+304];
	xor.b32  	%r953, %r953, %r800;
	ld.global.u32 	%r801, [%rd7+308];
	xor.b32  	%r952, %r952, %r801;
	ld.global.u32 	%r802, [%rd7+312];
	xor.b32  	%r951, %r951, %r802;
	ld.global.u32 	%r803, [%rd7+316];
	xor.b32  	%r950, %r950, %r803;
$L__BB3_76:
	add.s32 	%r1041, %r1041, 16;
	setp.ne.s32 	%p41, %r1041, 32;
	@%p41 bra 	$L__BB3_44;
	mad.lo.s32 	%r804, %r1035, -31, %r201;
	add.s32 	%r1035, %r804, 1;
	setp.ne.s32 	%p42, %r1035, 5;
	@%p42 bra 	$L__BB3_43;
	st.local.u32 	[%rd1+4], %r954;
	st.local.v2.u32 	[%rd1+8], {%r953, %r952};
	st.local.v2.u32 	[%rd1+16], {%r951, %r950};
	setp.ne.s64 	%p43, %rd4, 3;
	@%p43 bra 	$L__BB3_116;
	mov.b32 	%r950, 0;
	mov.u32 	%r951, %r950;
	mov.u32 	%r952, %r950;
	mov.u32 	%r953, %r950;
	mov.u32 	%r954, %r950;
	mov.u32 	%r1127, %r950;
$L__BB3_80:
	mul.wide.u32 	%rd21, %r1127, 4;
	add.s64 	%rd22, %rd1, %rd21;
	ld.local.u32 	%r376, [%rd22+4];
	shl.b32 	%r377, %r1127, 5;
	mov.b32 	%r1133, 0;
$L__BB3_81:
	.pragma "nounroll";
	shr.u32 	%r807, %r376, %r1133;
	and.b32  	%r808, %r807, 1;
	setp.eq.b32 	%p44, %r808, 1;
	not.pred 	%p45, %p44;
	add.s32 	%r809, %r377, %r1133;
	mul.lo.s32 	%r810, %r809, 5;
	mul.wide.u32 	%rd23, %r810, 4;
	add.s64 	%rd8, %rd5, %rd23;
	@%p45 bra 	$L__BB3_83;
	ld.global.u32 	%r811, [%rd8];
	xor.b32  	%r954, %r954, %r811;
	ld.global.u32 	%r812, [%rd8+4];
	xor.b32  	%r953, %r953, %r812;
	ld.global.u32 	%r813, [%rd8+8];
	xor.b32  	%r952, %r952, %r813;
	ld.global.u32 	%r814, [%rd8+12];
	xor.b32  	%r951, %r951, %r814;
	ld.global.u32 	%r815, [%rd8+16];
	xor.b32  	%r950, %r950, %r815;
$L__BB3_83:
	and.b32  	%r817, %r807, 2;
	setp.eq.s32 	%p46, %r817, 0;
	@%p46 bra 	$L__BB3_85;
	ld.global.u32 	%r818, [%rd8+20];
	xor.b32  	%r954, %r954, %r818;
	ld.global.u32 	%r819, [%rd8+24];
	xor.b32  	%r953, %r953, %r819;
	ld.global.u32 	%r820, [%rd8+28];
	xor.b32  	%r952, %r952, %r820;
	ld.global.u32 	%r821, [%rd8+32];
	xor.b32  	%r951, %r951, %r821;
	ld.global.u32 	%r822, [%rd8+36];
	xor.b32  	%r950, %r950, %r822;
$L__BB3_85:
	and.b32  	%r824, %r807, 4;
	setp.eq.s32 	%p47, %r824, 0;
	@%p47 bra 	$L__BB3_87;
	ld.global.u32 	%r825, [%rd8+40];
	xor.b32  	%r954, %r954, %r825;
	ld.global.u32 	%r826, [%rd8+44];
	xor.b32  	%r953, %r953, %r826;
	ld.global.u32 	%r827, [%rd8+48];
	xor.b32  	%r952, %r952, %r827;
	ld.global.u32 	%r828, [%rd8+52];
	xor.b32  	%r951, %r951, %r828;
	ld.global.u32 	%r829, [%rd8+56];
	xor.b32  	%r950, %r950, %r829;
$L__BB3_87:
	and.b32  	%r831, %r807, 8;
	setp.eq.s32 	%p48, %r831, 0;
	@%p48 bra 	$L__BB3_89;
	ld.global.u32 	%r832, [%rd8+60];
	xor.b32  	%r954, %r954, %r832;
	ld.global.u32 	%r833, [%rd8+64];
	xor.b32  	%r953, %r953, %r833;
	ld.global.u32 	%r834, [%rd8+68];
	xor.b32  	%r952, %r952, %r834;
	ld.global.u32 	%r835, [%rd8+72];
	xor.b32  	%r951, %r951, %r835;
	ld.global.u32 	%r836, [%rd8+76];
	xor.b32  	%r950, %r950, %r836;
$L__BB3_89:
	and.b32  	%r838, %r807, 16;
	setp.eq.s32 	%p49, %r838, 0;
	@%p49 bra 	$L__BB3_91;
	ld.global.u32 	%r839, [%rd8+80];
	xor.b32  	%r954, %r954, %r839;
	ld.global.u32 	%r840, [%rd8+84];
	xor.b32  	%r953, %r953, %r840;
	ld.global.u32 	%r841, [%rd8+88];
	xor.b32  	%r952, %r952, %r841;
	ld.global.u32 	%r842, [%rd8+92];
	xor.b32  	%r951, %r951, %r842;
	ld.global.u32 	%r843, [%rd8+96];
	xor.b32  	%r950, %r950, %r843;
$L__BB3_91:
	and.b32  	%r845, %r807, 32;
	setp.eq.s32 	%p50, %r845, 0;
	@%p50 bra 	$L__BB3_93;
	ld.global.u32 	%r846, [%rd8+100];
	xor.b32  	%r954, %r954, %r846;
	ld.global.u32 	%r847, [%rd8+104];
	xor.b32  	%r953, %r953, %r847;
	ld.global.u32 	%r848, [%rd8+108];
	xor.b32  	%r952, %r952, %r848;
	ld.global.u32 	%r849, [%rd8+112];
	xor.b32  	%r951, %r951, %r849;
	ld.global.u32 	%r850, [%rd8+116];
	xor.b32  	%r950, %r950, %r850;
$L__BB3_93:
	and.b32  	%r852, %r807, 64;
	setp.eq.s32 	%p51, %r852, 0;
	@%p51 bra 	$L__BB3_95;
	ld.global.u32 	%r853, [%rd8+120];
	xor.b32  	%r954, %r954, %r853;
	ld.global.u32 	%r854, [%rd8+124];
	xor.b32  	%r953, %r953, %r854;
	ld.global.u32 	%r855, [%rd8+128];
	xor.b32  	%r952, %r952, %r855;
	ld.global.u32 	%r856, [%rd8+132];
	xor.b32  	%r951, %r951, %r856;
	ld.global.u32 	%r857, [%rd8+136];
	xor.b32  	%r950, %r950, %r857;
$L__BB3_95:
	and.b32  	%r859, %r807, 128;
	setp.eq.s32 	%p52, %r859, 0;
	@%p52 bra 	$L__BB3_97;
	ld.global.u32 	%r860, [%rd8+140];
	xor.b32  	%r954, %r954, %r860;
	ld.global.u32 	%r861, [%rd8+144];
	xor.b32  	%r953, %r953, %r861;
	ld.global.u32 	%r862, [%rd8+148];
	xor.b32  	%r952, %r952, %r862;
	ld.global.u32 	%r863, [%rd8+152];
	xor.b32  	%r951, %r951, %r863;
	ld.global.u32 	%r864, [%rd8+156];
	xor.b32  	%r950, %r950, %r864;
$L__BB3_97:
	and.b32  	%r866, %r807, 256;
	setp.eq.s32 	%p53, %r866, 0;
	@%p53 bra 	$L__BB3_99;
	ld.global.u32 	%r867, [%rd8+160];
	xor.b32  	%r954, %r954, %r867;
	ld.global.u32 	%r868, [%rd8+164];
	xor.b32  	%r953, %r953, %r868;
	ld.global.u32 	%r869, [%rd8+168];
	xor.b32  	%r952, %r952, %r869;
	ld.global.u32 	%r870, [%rd8+172];
	xor.b32  	%r951, %r951, %r870;
	ld.global.u32 	%r871, [%rd8+176];
	xor.b32  	%r950, %r950, %r871;
$L__BB3_99:
	and.b32  	%r873, %r807, 512;
	setp.eq.s32 	%p54, %r873, 0;
	@%p54 bra 	$L__BB3_101;
	ld.global.u32 	%r874, [%rd8+180];
	xor.b32  	%r954, %r954, %r874;
	ld.global.u32 	%r875, [%rd8+184];
	xor.b32  	%r953, %r953, %r875;
	ld.global.u32 	%r876, [%rd8+188];
	xor.b32  	%r952, %r952, %r876;
	ld.global.u32 	%r877, [%rd8+192];
	xor.b32  	%r951, %r951, %r877;
	ld.global.u32 	%r878, [%rd8+196];
	xor.b32  	%r950, %r950, %r878;
$L__BB3_101:
	and.b32  	%r880, %r807, 1024;
	setp.eq.s32 	%p55, %r880, 0;
	@%p55 bra 	$L__BB3_103;
	ld.global.u32 	%r881, [%rd8+200];
	xor.b32  	%r954, %r954, %r881;
	ld.global.u32 	%r882, [%rd8+204];
	xor.b32  	%r953, %r953, %r882;
	ld.global.u32 	%r883, [%rd8+208];
	xor.b32  	%r952, %r952, %r883;
	ld.global.u32 	%r884, [%rd8+212];
	xor.b32  	%r951, %r951, %r884;
	ld.global.u32 	%r885, [%rd8+216];
	xor.b32  	%r950, %r950, %r885;
$L__BB3_103:
	and.b32  	%r887, %r807, 2048;
	setp.eq.s32 	%p56, %r887, 0;
	@%p56 bra 	$L__BB3_105;
	ld.global.u32 	%r888, [%rd8+220];
	xor.b32  	%r954, %r954, %r888;
	ld.global.u32 	%r889, [%rd8+224];
	xor.b32  	%r953, %r953, %r889;
	ld.global.u32 	%r890, [%rd8+228];
	xor.b32  	%r952, %r952, %r890;
	ld.global.u32 	%r891, [%rd8+232];
	xor.b32  	%r951, %r951, %r891;
	ld.global.u32 	%r892, [%rd8+236];
	xor.b32  	%r950, %r950, %r892;
$L__BB3_105:
	and.b32  	%r894, %r807, 4096;
	setp.eq.s32 	%p57, %r894, 0;
	@%p57 bra 	$L__BB3_107;
	ld.global.u32 	%r895, [%rd8+240];
	xor.b32  	%r954, %r954, %r895;
	ld.global.u32 	%r896, [%rd8+244];
	xor.b32  	%r953, %r953, %r896;
	ld.global.u32 	%r897, [%rd8+248];
	xor.b32  	%r952, %r952, %r897;
	ld.global.u32 	%r898, [%rd8+252];
	xor.b32  	%r951, %r951, %r898;
	ld.global.u32 	%r899, [%rd8+256];
	xor.b32  	%r950, %r950, %r899;
$L__BB3_107:
	and.b32  	%r901, %r807, 8192;
	setp.eq.s32 	%p58, %r901, 0;
	@%p58 bra 	$L__BB3_109;
	ld.global.u32 	%r902, [%rd8+260];
	xor.b32  	%r954, %r954, %r902;
	ld.global.u32 	%r903, [%rd8+264];
	xor.b32  	%r953, %r953, %r903;
	ld.global.u32 	%r904, [%rd8+268];
	xor.b32  	%r952, %r952, %r904;
	ld.global.u32 	%r905, [%rd8+272];
	xor.b32  	%r951, %r951, %r905;
	ld.global.u32 	%r906, [%rd8+276];
	xor.b32  	%r950, %r950, %r906;
$L__BB3_109:
	and.b32  	%r908, %r807, 16384;
	setp.eq.s32 	%p59, %r908, 0;
	@%p59 bra 	$L__BB3_111;
	ld.global.u32 	%r909, [%rd8+280];
	xor.b32  	%r954, %r954, %r909;
	ld.global.u32 	%r910, [%rd8+284];
	xor.b32  	%r953, %r953, %r910;
	ld.global.u32 	%r911, [%rd8+288];
	xor.b32  	%r952, %r952, %r911;
	ld.global.u32 	%r912, [%rd8+292];
	xor.b32  	%r951, %r951, %r912;
	ld.global.u32 	%r913, [%rd8+296];
	xor.b32  	%r950, %r950, %r913;
$L__BB3_111:
	and.b32  	%r915, %r807, 32768;
	setp.eq.s32 	%p60, %r915, 0;
	@%p60 bra 	$L__BB3_113;
	ld.global.u32 	%r916, [%rd8+300];
	xor.b32  	%r954, %r954, %r916;
	ld.global.u32 	%r917, [%rd8+304];
	xor.b32  	%r953, %r953, %r917;
	ld.global.u32 	%r918, [%rd8+308];
	xor.b32  	%r952, %r952, %r918;
	ld.global.u32 	%r919, [%rd8+312];
	xor.b32  	%r951, %r951, %r919;
	ld.global.u32 	%r920, [%rd8+316];
	xor.b32  	%r950, %r950, %r920;
$L__BB3_113:
	add.s32 	%r1133, %r1133, 16;
	setp.ne.s32 	%p61, %r1133, 32;
	@%p61 bra 	$L__BB3_81;
	mad.lo.s32 	%r921, %r1127, -31, %r377;
	add.s32 	%r1127, %r921, 1;
	setp.ne.s32 	%p62, %r1127, 5;
	@%p62 bra 	$L__BB3_80;
	st.local.u32 	[%rd1+4], %r954;
	st.local.v2.u32 	[%rd1+8], {%r953, %r952};
	st.local.v2.u32 	[%rd1+16], {%r951, %r950};
$L__BB3_116:
	shr.u64 	%rd29, %rd3, 2;
	add.s32 	%r937, %r937, 1;
	setp.gt.u64 	%p63, %rd3, 3;
	@%p63 bra 	$L__BB3_4;
$L__BB3_117:
	ld.param.u64 	%rd28, [_Z24initialize_random_matrixPfiiy_param_0];
	mov.b32 	%r922, 0;
	st.local.v2.u32 	[%rd1+24], {%r922, %r922};
	st.local.u32 	[%rd1+32], %r922;
	mov.b64 	%rd24, 0;
	st.local.u64 	[%rd1+40], %rd24;
	shr.u32 	%r923, %r954, 2;
	xor.b32  	%r924, %r923, %r954;
	st.local.u32 	[%rd1+4], %r953;
	st.local.v2.u32 	[%rd1+8], {%r952, %r951};
	shl.b32 	%r925, %r950, 4;
	shl.b32 	%r926, %r924, 1;
	xor.b32  	%r927, %r926, %r925;
	xor.b32  	%r928, %r927, %r924;
	xor.b32  	%r929, %r928, %r950;
	st.local.v2.u32 	[%rd1+16], {%r950, %r929};
	add.s32 	%r930, %r929, %r9;
	cvt.rn.f32.u32 	%f1, %r930;
	fma.rn.f32 	%f2, %f1, 0f2F800000, 0f2F000000;
	mul.f32 	%f3, %f2, 0f3DCCCCCD;
	cvta.to.global.u64 	%rd25, %rd28;
	mul.wide.s32 	%rd26, %r931, 4;
	add.s64 	%rd27, %rd25, %rd26;
	st.global.f32 	[%rd27], %f3;
	add.s32 	%r931, %r931, %r10;
	setp.lt.s32 	%p64, %r931, %r3;
	@%p64 bra 	$L__BB3_2;
$L__BB3_118:
	ret;

}


// ===== COMPILED SASS (sm_100) =====

	.target	sm_100

	.elftype	@"ET_EXEC"


//--------------------- .note.nv.tkinfo           --------------------------
	.section	.note.nv.tkinfo,"",@"SHT_NOTE"
	.sectionflags	@"SHF_NOTE_NV_TKINFO"
	.tkinfo
        /*0018*/ 	.word	0x00000002
        /*0030*/ 	.string	""
        /*0030*/ 	.string	"ptxas"
        /*0030*/ 	.string	"Cuda compilation tools, release 13.0, V13.0.88"
        /*0030*/ 	.string	"Build cuda_13.0.r13.0/compiler.36424714_0"
        /*0030*/ 	.string	"-arch sm_100 -m 64 "



//--------------------- .note.nv.cuinfo           --------------------------
	.section	.note.nv.cuinfo,"",@"SHT_NOTE"
	.sectionflags	@"SHF_NOTE_NV_CUINFO"
        /*0018*/ 	.short	0x0002
        /*001a*/ 	.short	0x0064
        /*001c*/ 	.short	0x0082
	.zero		2


//--------------------- .nv.info                  --------------------------
	.section	.nv.info,"",@"SHT_CUDA_INFO"
	.align	4


	//----- nvinfo : EIATTR_REGCOUNT
	.align		4
        /*0000*/ 	.byte	0x04, 0x2f
        /*0002*/ 	.short	(.L_10 - .L_9)
	.align		4
.L_9:
        /*0004*/ 	.word	index@(_Z6matmulPfS_S_iii)
        /*0008*/ 	.word	0x00000020


	//----- nvinfo : EIATTR_FRAME_SIZE
	.align		4
.L_10:
        /*000c*/ 	.byte	0x04, 0x11
        /*000e*/ 	.short	(.L_12 - .L_11)
	.align		4
.L_11:
        /*0010*/ 	.word	index@(_Z6matmulPfS_S_iii)
        /*0014*/ 	.word	0x00000000


	//----- nvinfo : EIATTR_REGCOUNT
	.align		4
.L_12:
        /*0018*/ 	.byte	0x04, 0x2f
        /*001a*/ 	.short	(.L_14 - .L_13)
	.align		4
.L_13:
        /*001c*/ 	.word	index@(_Z7softmaxPfS_i)
        /*0020*/ 	.word	0x0000001e


	//----- nvinfo : EIATTR_FRAME_SIZE
	.align		4
.L_14:
        /*0024*/ 	.byte	0x04, 0x11
        /*0026*/ 	.short	(.L_16 - .L_15)
	.align		4
.L_15:
        /*0028*/ 	.word	index@($__internal_2_$__cuda_sm3x_div_rn_noftz_f32_slowpath)
        /*002c*/ 	.word	0x00000000


	//----- nvinfo : EIATTR_FRAME_SIZE
	.align		4
.L_16:
        /*0030*/ 	.byte	0x04, 0x11
        /*0032*/ 	.short	(.L_18 - .L_17)
	.align		4
.L_17:
        /*0034*/ 	.word	index@(_Z7softmaxPfS_i)
        /*0038*/ 	.word	0x00000000


	//----- nvinfo : EIATTR_REGCOUNT
	.align		4
.L_18:
        /*003c*/ 	.byte	0x04, 0x2f
        /*003e*/ 	.short	(.L_20 - .L_19)
	.align		4
.L_19:
        /*0040*/ 	.word	index@(_Z16attention_scoresPfS_S_ii)
        /*0044*/ 	.word	0x0000001f


	//----- nvinfo : EIATTR_FRAME_SIZE
	.align		4
.L_20:
        /*0048*/ 	.byte	0x04, 0x11
        /*004a*/ 	.short	(.L_22 - .L_21)
	.align		4
.L_21:
        /*004c*/ 	.word	index@($__internal_1_$__cuda_sm20_sqrt_rn_f32_slowpath)
        /*0050*/ 	.word	0x00000000


	//----- nvinfo : EIATTR_FRAME_SIZE
	.align		4
.L_22:
        /*0054*/ 	.byte	0x04, 0x11
        /*0056*/ 	.short	(.L_24 - .L_23)
	.align		4
.L_23:
        /*0058*/ 	.word	index@($__internal_0_$__cuda_sm20_rcp_rn_f32_slowpath)
        /*005c*/ 	.word	0x00000000


	//----- nvinfo : EIATTR_FRAME_SIZE
	.align		4
.L_24:
        /*0060*/ 	.byte	0x04, 0x11
        /*0062*/ 	.short	(.L_26 - .L_25)
	.align		4
.L_25:
        /*0064*/ 	.word	index@(_Z16attention_scoresPfS_S_ii)
        /*0068*/ 	.word	0x00000000


	//----- nvinfo : EIATTR_REGCOUNT
	.align		4
.L_26:
        /*006c*/ 	.byte	0x04, 0x2f
        /*006e*/ 	.short	(.L_28 - .L_27)
	.align		4
.L_27:
        /*0070*/ 	.word	index@(_Z24initialize_random_matrixPfiiy)
        /*0074*/ 	.word	0x00000020


	//----- nvinfo : EIATTR_FRAME_SIZE
	.align		4
.L_28:
        /*0078*/ 	.byte	0x04, 0x11
        /*007a*/ 	.short	(.L_30 - .L_29)
	.align		4
.L_29:
        /*007c*/ 	.word	index@(_Z24initialize_random_matrixPfiiy)
        /*0080*/ 	.word	0x00000030


	//----- nvinfo : EIATTR_MIN_STACK_SIZE
	.align		4
.L_30:
        /*0084*/ 	.byte	0x04, 0x12
        /*0086*/ 	.short	(.L_32 - .L_31)
	.align		4
.L_31:
        /*0088*/ 	.word	index@(_Z24initialize_random_matrixPfiiy)
        /*008c*/ 	.word	0x00000030


	//----- nvinfo : EIATTR_MIN_STACK_SIZE
	.align		4
.L_32:
        /*0090*/ 	.byte	0x04, 0x12
        /*0092*/ 	.short	(.L_34 - .L_33)
	.align		4
.L_33:
        /*0094*/ 	.word	index@(_Z16attention_scoresPfS_S_ii)
        /*0098*/ 	.word	0x00000000


	//----- nvinfo : EIATTR_MIN_STACK_SIZE
	.align		4
.L_34:
        /*009c*/ 	.byte	0x04, 0x12
        /*009e*/ 	.short	(.L_36 - .L_35)
	.align		4
.L_35:
        /*00a0*/ 	.word	index@(_Z7softmaxPfS_i)
        /*00a4*/ 	.word	0x00000000


	//----- nvinfo : EIATTR_MIN_STACK_SIZE
	.align		4
.L_36:
        /*00a8*/ 	.byte	0x04, 0x12
        /*00aa*/ 	.short	(.L_38 - .L_37)
	.align		4
.L_37:
        /*00ac*/ 	.word	index@(_Z6matmulPfS_S_iii)
        /*00b0*/ 	.word	0x00000000
.L_38:


//--------------------- .nv.compat                --------------------------
	.section	.nv.compat,"",@"SHT_CUDA_COMPAT_INFO"
	.align	4
        /*0000*/ 	.byte	0x02, 0x09, 0x00, 0x00, 0x02, 0x02, 0x01, 0x00, 0x02, 0x05, 0x05, 0x00, 0x03, 0x07, 0x01, 0x01
        /*0010*/ 	.byte	0x02, 0x03, 0x00, 0x00, 0x02, 0x06, 0x01, 0x00, 0x04, 0x0b, 0x08, 0x00, 0x01, 0x00, 0x00, 0x00
        /*0020*/ 	.byte	0x00, 0x00, 0x00, 0x00


//--------------------- .nv.info._Z24initialize_random_matrixPfiiy --------------------------
	.section	.nv.info._Z24initialize_random_matrixPfiiy,"",@"SHT_CUDA_INFO"
	.sectionflags	@""
	.align	4


	//----- nvinfo : EIATTR_CUDA_API_VERSION
	.align		4
        /*0000*/ 	.byte	0x04, 0x37
        /*0002*/ 	.short	(.L_40 - .L_39)
.L_39:
        /*0004*/ 	.word	0x00000082


	//----- nvinfo : EIATTR_KPARAM_INFO
	.align		4
.L_40:
        /*0008*/ 	.byte	0x04, 0x17
        /*000a*/ 	.short	(.L_42 - .L_41)
.L_41:
        /*000c*/ 	.word	0x00000000
        /*0010*/ 	.short	0x0003
        /*0012*/ 	.short	0x0010
        /*0014*/ 	.byte	0x00, 0xf0, 0x21, 0x00


	//----- nvinfo : EIATTR_KPARAM_INFO
	.align		4
.L_42:
        /*0018*/ 	.byte	0x04, 0x17
        /*001a*/ 	.short	(.L_44 - .L_43)
.L_43:
        /*001c*/ 	.word	0x00000000
        /*0020*/ 	.short	0x0002
        /*0022*/ 	.short	0x000c
        /*0024*/ 	.byte	0x00, 0xf0, 0x11, 0x00


	//----- nvinfo : EIATTR_KPARAM_INFO
	.align		4
.L_44:
        /*0028*/ 	.byte	0x04, 0x17
        /*002a*/ 	.short	(.L_46 - .L_45)
.L_45:
        /*002c*/ 	.word	0x00000000
        /*0030*/ 	.short	0x0001
        /*0032*/ 	.short	0x0008
        /*0034*/ 	.byte	0x00, 0xf0, 0x11, 0x00


	//----- nvinfo : EIATTR_KPARAM_INFO
	.align		4
.L_46:
        /*0038*/ 	.byte	0x04, 0x17
        /*003a*/ 	.short	(.L_48 - .L_47)
.L_47:
        /*003c*/ 	.word	0x00000000
        /*0040*/ 	.short	0x0000
        /*0042*/ 	.short	0x0000
        /*0044*/ 	.byte	0x00, 0xf5, 0x21, 0x00


	//----- nvinfo : EIATTR_SPARSE_MMA_MASK
	.align		4
.L_48:
        /*0048*/ 	.byte	0x03, 0x50
        /*004a*/ 	.short	0x0000


	//----- nvinfo : EIATTR_MAXREG_COUNT
	.align		4
        /*004c*/ 	.byte	0x03, 0x1b
        /*004e*/ 	.short	0x00ff


	//----- nvinfo : EIATTR_MERCURY_ISA_VERSION
	.align		4
        /*0050*/ 	.byte	0x03, 0x5f
        /*0052*/ 	.short	0x0101


	//----- nvinfo : EIATTR_VRC_CTA_INIT_COUNT
	.align		4
        /*0054*/ 	.byte	0x02, 0x4a
	.zero		1
	.zero		1


	//----- nvinfo : EIATTR_EXIT_INSTR_OFFSETS
	.align		4
        /*0058*/ 	.byte	0x04, 0x1c
        /*005a*/ 	.short	(.L_50 - .L_49)


	//   ....[0]....
.L_49:
        /*005c*/ 	.word	0x000000a0


	//   ....[1]....
        /*0060*/ 	.word	0x000029b0


	//----- nvinfo : EIATTR_CRS_STACK_SIZE
	.align		4
.L_50:
        /*0064*/ 	.byte	0x04, 0x1e
        /*0066*/ 	.short	(.L_52 - .L_51)
.L_51:
        /*0068*/ 	.word	0x00000000


	//----- nvinfo : EIATTR_CBANK_PARAM_SIZE
	.align		4
.L_52:
        /*006c*/ 	.byte	0x03, 0x19
        /*006e*/ 	.short	0x0018


	//----- nvinfo : EIATTR_PARAM_CBANK
	.align		4
        /*0070*/ 	.byte	0x04, 0x0a
        /*0072*/ 	.short	(.L_54 - .L_53)
	.align		4
.L_53:
        /*0074*/ 	.word	index@(.nv.constant0._Z24initialize_random_matrixPfiiy)
        /*0078*/ 	.short	0x0380
        /*007a*/ 	.short	0x0018


	//----- nvinfo : EIATTR_SW_WAR
	.align		4
.L_54:
        /*007c*/ 	.byte	0x04, 0x36
        /*007e*/ 	.short	(.L_56 - .L_55)
.L_55:
        /*0080*/ 	.word	0x00000008
.L_56:


//--------------------- .nv.info._Z16attention_scoresPfS_S_ii --------------------------
	.section	.nv.info._Z16attention_scoresPfS_S_ii,"",@"SHT_CUDA_INFO"
	.sectionflags	@""
	.align	4


	//----- nvinfo : EIATTR_CUDA_API_VERSION
	.align		4
        /*0000*/ 	.byte	0x04, 0x37
        /*0002*/ 	.short	(.L_58 - .L_57)
.L_57:
        /*0004*/ 	.word	0x00000082


	//----- nvinfo : EIATTR_KPARAM_INFO
	.align		4
.L_58:
        /*0008*/ 	.byte	0x04, 0x17
        /*000a*/ 	.short	(.L_60 - .L_59)
.L_59:
        /*000c*/ 	.word	0x00000000
        /*0010*/ 	.short	0x0004
        /*0012*/ 	.short	0x001c
        /*0014*/ 	.byte	0x00, 0xf0, 0x11, 0x00


	//----- nvinfo : EIATTR_KPARAM_INFO
	.align		4
.L_60:
        /*0018*/ 	.byte	0x04, 0x17
        /*001a*/ 	.short	(.L_62 - .L_61)
.L_61:
        /*001c*/ 	.word	0x00000000
        /*0020*/ 	.short	0x0003
        /*0022*/ 	.short	0x0018
        /*0024*/ 	.byte	0x00, 0xf0, 0x11, 0x00


	//----- nvinfo : EIATTR_KPARAM_INFO
	.align		4
.L_62:
        /*0028*/ 	.byte	0x04, 0x17
        /*002a*/ 	.short	(.L_64 - .L_63)
.L_63:
        /*002c*/ 	.word	0x00000000
        /*0030*/ 	.short	0x0002
        /*0032*/ 	.short	0x0010
        /*0034*/ 	.byte	0x00, 0xf5, 0x21, 0x00


	//----- nvinfo : EIATTR_KPARAM_INFO
	.align		4
.L_64:
        /*0038*/ 	.byte	0x04, 0x17
        /*003a*/ 	.short	(.L_66 - .L_65)
.L_65:
        /*003c*/ 	.word	0x00000000
        /*0040*/ 	.short	0x0001
        /*0042*/ 	.short	0x0008
        /*0044*/ 	.byte	0x00, 0xf5, 0x21, 0x00


	//----- nvinfo : EIATTR_KPARAM_INFO
	.align		4
.L_66:
        /*0048*/ 	.byte	0x04, 0x17
        /*004a*/ 	.short	(.L_68 - .L_67)
.L_67:
        /*004c*/ 	.word	0x00000000
        /*0050*/ 	.short	0x0000
        /*0052*/ 	.short	0x0000
        /*0054*/ 	.byte	0x00, 0xf5, 0x21, 0x00


	//----- nvinfo : EIATTR_SPARSE_MMA_MASK
	.align		4
.L_68:
        /*0058*/ 	.byte	0x03, 0x50
        /*005a*/ 	.short	0x0000


	//----- nvinfo : EIATTR_MAXREG_COUNT
	.align		4
        /*005c*/ 	.byte	0x03, 0x1b
        /*005e*/ 	.short	0x00ff


	//----- nvinfo : EIATTR_MERCURY_ISA_VERSION
	.align		4
        /*0060*/ 	.byte	0x03, 0x5f
        /*0062*/ 	.short	0x0101


	//----- nvinfo : EIATTR_VRC_CTA_INIT_COUNT
	.align		4
        /*0064*/ 	.byte	0x02, 0x4a
	.zero		1
	.zero		1


	//----- nvinfo : EIATTR_EXIT_INSTR_OFFSETS
	.align		4
        /*0068*/ 	.byte	0x04, 0x1c
        /*006a*/ 	.short	(.L_70 - .L_69)


	//   ....[0]....
.L_69:
        /*006c*/ 	.word	0x000000c0


	//   ....[1]....
        /*0070*/ 	.word	0x00000d60


	//----- nvinfo : EIATTR_CRS_STACK_SIZE
	.align		4
.L_70:
        /*0074*/ 	.byte	0x04, 0x1e
        /*0076*/ 	.short	(.L_72 - .L_71)
.L_71:
        /*0078*/ 	.word	0x00000000


	//----- nvinfo : EIATTR_CBANK_PARAM_SIZE
	.align		4
.L_72:
        /*007c*/ 	.byte	0x03, 0x19
        /*007e*/ 	.short	0x0020


	//----- nvinfo : EIATTR_PARAM_CBANK
	.align		4
        /*0080*/ 	.byte	0x04, 0x0a
        /*0082*/ 	.short	(.L_74 - .L_73)
	.align		4
.L_73:
        /*0084*/ 	.word	index@(.nv.constant0._Z16attention_scoresPfS_S_ii)
        /*0088*/ 	.short	0x0380
        /*008a*/ 	.short	0x0020


	//----- nvinfo : EIATTR_SW_WAR
	.align		4
.L_74:
        /*008c*/ 	.byte	0x04, 0x36
        /*008e*/ 	.short	(.L_76 - .L_75)
.L_75:
        /*0090*/ 	.word	0x00000008
.L_76:


//--------------------- .nv.info._Z7softmaxPfS_i  --------------------------
	.section	.nv.info._Z7softmaxPfS_i,"",@"SHT_CUDA_INFO"
	.sectionflags	@""
	.align	4


	//----- nvinfo : EIATTR_CUDA_API_VERSION
	.align		4
        /*0000*/ 	.byte	0x04, 0x37
        /*0002*/ 	.short	(.L_78 - .L_77)
.L_77:
        /*0004*/ 	.word	0x00000082


	//----- nvinfo : EIATTR_KPARAM_INFO
	.align		4
.L_78:
        /*0008*/ 	.byte	0x04, 0x17
        /*000a*/ 	.short	(.L_80 - .L_79)
.L_79:
        /*000c*/ 	.word	0x00000000
        /*0010*/ 	.short	0x0002
        /*0012*/ 	.short	0x0010
        /*0014*/ 	.byte	0x00, 0xf0, 0x11, 0x00


	//----- nvinfo : EIATTR_KPARAM_INFO
	.align		4
.L_80:
        /*0018*/ 	.byte	0x04, 0x17
        /*001a*/ 	.short	(.L_82 - .L_81)
.L_81:
        /*001c*/ 	.word	0x00000000
        /*0020*/ 	.short	0x0001
        /*0022*/ 	.short	0x0008
        /*0024*/ 	.byte	0x00, 0xf5, 0x21, 0x00


	//----- nvinfo : EIATTR_KPARAM_INFO
	.align		4
.L_82:
        /*0028*/ 	.byte	0x04, 0x17
        /*002a*/ 	.short	(.L_84 - .L_83)
.L_83:
        /*002c*/ 	.word	0x00000000
        /*0030*/ 	.short	0x0000
        /*0032*/ 	.short	0x0000
        /*0034*/ 	.byte	0x00, 0xf5, 0x21, 0x00


	//----- nvinfo : EIATTR_SPARSE_MMA_MASK
	.align		4
.L_84:
        /*0038*/ 	.byte	0x03, 0x50
        /*003a*/ 	.short	0x0000


	//----- nvinfo : EIATTR_MAXREG_COUNT
	.align		4
        /*003c*/ 	.byte	0x03, 0x1b
        /*003e*/ 	.short	0x00ff


	//----- nvinfo : EIATTR_MERCURY_ISA_VERSION
	.align		4
        /*0040*/ 	.byte	0x03, 0x5f
        /*0042*/ 	.short	0x0101


	//----- nvinfo : EIATTR_VRC_CTA_INIT_COUNT
	.align		4
        /*0044*/ 	.byte	0x02, 0x4a
	.zero		1
	.zero		1


	//----- nvinfo : EIATTR_EXIT_INSTR_OFFSETS
	.align		4
        /*0048*/ 	.byte	0x04, 0x1c
        /*004a*/ 	.short	(.L_86 - .L_85)


	//   ....[0]....
.L_85:
        /*004c*/ 	.word	0x00000070


	//   ....[1]....
        /*0050*/ 	.word	0x00001590


	//   ....[2]....
        /*0054*/ 	.word	0x00002630


	//   ....[3]....
        /*0058*/ 	.word	0x00002e90


	//   ....[4]....
        /*005c*/ 	.word	0x00003310


	//   ....[5]....
        /*0060*/ 	.word	0x00003490


	//----- nvinfo : EIATTR_CRS_STACK_SIZE
	.align		4
.L_86:
        /*0064*/ 	.byte	0x04, 0x1e
        /*0066*/ 	.short	(.L_88 - .L_87)
.L_87:
        /*0068*/ 	.word	0x00000000


	//----- nvinfo : EIATTR_CBANK_PARAM_SIZE
	.align		4
.L_88:
        /*006c*/ 	.byte	0x03, 0x19
        /*006e*/ 	.short	0x0014


	//----- nvinfo : EIATTR_PARAM_CBANK
	.align		4
        /*0070*/ 	.byte	0x04, 0x0a
        /*0072*/ 	.short	(.L_90 - .L_89)
	.align		4
.L_89:
        /*0074*/ 	.word	index@(.nv.constant0._Z7softmaxPfS_i)
        /*0078*/ 	.short	0x0380
        /*007a*/ 	.short	0x0014


	//----- nvinfo : EIATTR_SW_WAR
	.align		4
.L_90:
        /*007c*/ 	.byte	0x04, 0x36
        /*007e*/ 	.short	(.L_92 - .L_91)
.L_91:
        /*0080*/ 	.word	0x00000008
.L_92:


//--------------------- .nv.info._Z6matmulPfS_S_iii --------------------------
	.section	.nv.info._Z6matmulPfS_S_iii,"",@"SHT_CUDA_INFO"
	.sectionflags	@""
	.align	4


	//----- nvinfo : EIATTR_CUDA_API_VERSION
	.align		4
        /*0000*/ 	.byte	0x04, 0x37
        /*0002*/ 	.short	(.L_94 - .L_93)
.L_93:
        /*0004*/ 	.word	0x00000082


	//----- nvinfo : EIATTR_KPARAM_INFO
	.align		4
.L_94:
        /*0008*/ 	.byte	0x04, 0x17
        /*000a*/ 	.short	(.L_96 - .L_95)
.L_95:
        /*000c*/ 	.word	0x00000000
        /*0010*/ 	.short	0x0005
        /*0012*/ 	.short	0x0020
        /*0014*/ 	.byte	0x00, 0xf0, 0x11, 0x00


	//----- nvinfo : EIATTR_KPARAM_INFO
	.align		4
.L_96:
        /*0018*/ 	.byte	0x04, 0x17
        /*001a*/ 	.short	(.L_98 - .L_97)
.L_97:
        /*001c*/ 	.word	0x00000000
        /*0020*/ 	.short	0x0004
        /*0022*/ 	.short	0x001c
        /*0024*/ 	.byte	0x00, 0xf0, 0x11, 0x00


	//----- nvinfo : EIATTR_KPARAM_INFO
	.align		4
.L_98:
        /*0028*/ 	.byte	0x04, 0x17
        /*002a*/ 	.short	(.L_100 - .L_99)
.L_99:
        /*002c*/ 	.word	0x00000000
        /*0030*/ 	.short	0x0003
        /*0032*/ 	.short	0x0018
        /*0034*/ 	.byte	0x00, 0xf0, 0x11, 0x00


	//----- nvinfo : EIATTR_KPARAM_INFO
	.align		4
.L_100:
        /*0038*/ 	.byte	0x04, 0x17
        /*003a*/ 	.short	(.L_102 - .L_101)
.L_101:
        /*003c*/ 	.word	0x00000000
        /*0040*/ 	.short	0x0002
        /*0042*/ 	.short	0x0010
        /*0044*/ 	.byte	0x00, 0xf5, 0x21, 0x00


	//----- nvinfo : EIATTR_KPARAM_INFO
	.align		4
.L_102:
        /*0048*/ 	.byte	0x04, 0x17
        /*004a*/ 	.short	(.L_104 - .L_103)
.L_103:
        /*004c*/ 	.word	0x00000000
        /*0050*/ 	.short	0x0001
        /*0052*/ 	.short	0x0008
        /*0054*/ 	.byte	0x00, 0xf5, 0x21, 0x00


	//----- nvinfo : EIATTR_KPARAM_INFO
	.align		4
.L_104:
        /*0058*/ 	.byte	0x04, 0x17
        /*005a*/ 	.short	(.L_106 - .L_105)
.L_105:
        /*005c*/ 	.word	0x00000000
        /*0060*/ 	.short	0x0000
        /*0062*/ 	.short	0x0000
        /*0064*/ 	.byte	0x00, 0xf5, 0x21, 0x00


	//----- nvinfo : EIATTR_SPARSE_MMA_MASK
	.align		4
.L_106:
        /*0068*/ 	.byte	0x03, 0x50
        /*006a*/ 	.short	0x0000


	//----- nvinfo : EIATTR_MAXREG_COUNT
	.align		4
        /*006c*/ 	.byte	0x03, 0x1b
        /*006e*/ 	.short	0x00ff


	//----- nvinfo : EIATTR_MERCURY_ISA_VERSION
	.align		4
        /*0070*/ 	.byte	0x03, 0x5f
        /*0072*/ 	.short	0x0101


	//----- nvinfo : EIATTR_VRC_CTA_INIT_COUNT
	.align		4
        /*0074*/ 	.byte	0x02, 0x4a
	.zero		1
	.zero		1


	//----- nvinfo : EIATTR_EXIT_INSTR_OFFSETS
	.align		4
        /*0078*/ 	.byte	0x04, 0x1c
        /*007a*/ 	.short	(.L_108 - .L_107)


	//   ....[0]....
.L_107:
        /*007c*/ 	.word	0x000000d0


	//   ....[1]....
        /*0080*/ 	.word	0x000008f0


	//----- nvinfo : EIATTR_CBANK_PARAM_SIZE
	.align		4
.L_108:
        /*0084*/ 	.byte	0x03, 0x19
        /*0086*/ 	.short	0x0024


	//----- nvinfo : EIATTR_PARAM_CBANK
	.align		4
        /*0088*/ 	.byte	0x04, 0x0a
        /*008a*/ 	.short	(.L_110 - .L_109)
	.align		4
.L_109:
        /*008c*/ 	.word	index@(.nv.constant0._Z6matmulPfS_S_iii)
        /*0090*/ 	.short	0x0380
        /*0092*/ 	.short	0x0024


	//----- nvinfo : EIATTR_SW_WAR
	.align		4
.L_110:
        /*0094*/ 	.byte	0x04, 0x36
        /*0096*/ 	.short	(.L_112 - .L_111)
.L_111:
        /*0098*/ 	.word	0x00000008
.L_112:


//--------------------- .nv.callgraph             --------------------------
	.section	.nv.callgraph,"",@"SHT_CUDA_CALLGRAPH"
	.align	4
	.sectionentsize	8
	.align		4
        /*0000*/ 	.word	0x00000000
	.align		4
        /*0004*/ 	.word	0xffffffff
	.align		4
        /*0008*/ 	.word	0x00000000
	.align		4
        /*000c*/ 	.word	0xfffffffe
	.align		4
        /*0010*/ 	.word	0x00000000
	.align		4
        /*0014*/ 	.word	0xfffffffd
	.align		4
        /*0018*/ 	.word	0x00000000
	.align		4
        /*001c*/ 	.word	0xfffffffc


//--------------------- .nv.constant4             --------------------------
	.section	.nv.constant4,"a",@progbits
	.align	8
	.align		8
.nv.constant4:
        /*0000*/ 	.dword	precalc_xorwow_matrix
	.align		8
        /*0008*/ 	.dword	precalc_xorwow_offset_matrix
	.align		8
        /*0010*/ 	.dword	mrg32k3aM1
	.align		8
        /*0018*/ 	.dword	mrg32k3aM2
	.align		8
        /*0020*/ 	.dword	mrg32k3aM1SubSeq
	.align		8
        /*0028*/ 	.dword	mrg32k3aM2SubSeq
	.align		8
        /*0030*/ 	.dword	mrg32k3aM1Seq
	.align		8
        /*0038*/ 	.dword	mrg32k3aM2Seq


//--------------------- .nv.constant3             --------------------------
	.section	.nv.constant3,"a",@progbits
	.align	8
.nv.constant3:
	.type		__cr_lgamma_table,@object
	.size		__cr_lgamma_table,(.L_8 - __cr_lgamma_table)
__cr_lgamma_table:
        /*0000*/ 	.byte	0x00, 0x00, 0x00, 0x00, 0x00, 0x00, 0x00, 0x00, 0x00, 0x00, 0x00, 0x00, 0x00, 0x00, 0x00, 0x00
        /*0010*/ 	.byte	0xef, 0x39, 0xfa, 0xfe, 0x42, 0x2e, 0xe6, 0x3f, 0x02, 0x20, 0x2a, 0xfa, 0x0b, 0xab, 0xfc, 0x3f
        /*0020*/ 	.byte	0xf9, 0x2c, 0x92, 0x7c, 0xa7, 0x6c, 0x09, 0x40, 0xc9, 0x79, 0x44, 0x3c, 0x64, 0x26, 0x13, 0x40
        /*0030*/ 	.byte	0xca, 0x01, 0xcf, 0x3a, 0x27, 0x51, 0x1a, 0x40, 0x30, 0xcc, 0x2d, 0xf3, 0xe1, 0x0c, 0x21, 0x40
        /*0040*/ 	.byte	0x0d, 0xb7, 0xfc, 0x82, 0x8e, 0x35, 0x25, 0x40
.L_8:


//--------------------- .text._Z24initialize_random_matrixPfiiy --------------------------
	.section	.text._Z24initialize_random_matrixPfiiy,"ax",@progbits
	.align	128
        .global         _Z24initialize_random_matrixPfiiy
        .type           _Z24initialize_random_matrixPfiiy,@function
        .size           _Z24initialize_random_matrixPfiiy,(.L_x_122 - _Z24initialize_random_matrixPfiiy)
        .other          _Z24initialize_random_matrixPfiiy,@"STO_CUDA_ENTRY STV_DEFAULT"
_Z24initialize_random_matrixPfiiy:
.text._Z24initialize_random_matrixPfiiy:
[----:B------:R-:W0:Y:S01]  /*0000*/  LDC R1, c[0x0][0x37c] ;  /* 0x0000df00ff017b82 */ /* 0x000e220000000800 */
[----:B------:R-:W1:Y:S01]  /*0010*/  S2R R0, SR_TID.X ;  /* 0x0000000000007919 */ /* 0x000e620000002100 */
[----:B------:R-:W2:Y:S06]  /*0020*/  LDCU UR7, c[0x0][0x360] ;  /* 0x00006c00ff0777ac */ /* 0x000eac0008000800 */
[----:B------:R-:W1:Y:S01]  /*0030*/  S2UR UR6, SR_CTAID.X ;  /* 0x00000000000679c3 */ /* 0x000e620000002500 */
[----:B0-----:R-:W-:Y:S01]  /*0040*/  VIADD R1, R1, 0xffffffd0 ;  /* 0xffffffd001017836 */ /* 0x001fe20000000000 */
[----:B------:R-:W0:Y:S06]  /*0050*/  LDCU.64 UR4, c[0x0][0x388] ;  /* 0x00007100ff0477ac */ /* 0x000e2c0008000a00 */
[----:B------:R-:W1:Y:S01]  /*0060*/  LDC R3, c[0x0][0x360] ;  /* 0x0000d800ff037b82 */ /* 0x000e620000000800 */
[----:B0-----:R-:W-:Y:S01]  /*0070*/  UIMAD UR4, UR5, UR4, URZ ;  /* 0x00000004050472a4 */ /* 0x001fe2000f8e02ff */
[----:B-1----:R-:W-:-:S05]  /*0080*/  IMAD R0, R3, UR6, R0 ;  /* 0x0000000603007c24 */ /* 0x002fca000f8e0200 */
[----:B------:R-:W-:-:S13]  /*0090*/  ISETP.GE.AND P0, PT, R0, UR4, PT ;  /* 0x0000000400007c0c */ /* 0x000fda000bf06270 */
[----:B--2---:R-:W-:Y:S05]  /*00a0*/  @P0 EXIT ;  /* 0x000000000000094d */ /* 0x004fea0003800000 */
[----:B------:R-:W0:Y:S01]  /*00b0*/  LDCU.64 UR4, c[0x0][0x390] ;  /* 0x00007200ff0477ac */ /* 0x000e220008000a00 */
[----:B------:R-:W1:Y:S01]  /*00c0*/  LDCU UR6, c[0x0][0x370] ;  /* 0x00006e00ff0677ac */ /* 0x000e620008000800 */
[----:B------:R-:W2:Y:S01]  /*00d0*/  LDCU.64 UR12, c[0x0][0x358] ;  /* 0x00006b00ff0c77ac */ /* 0x000ea20008000a00 */
[----:B0-----:R-:W-:Y:S02]  /*00e0*/  ULOP3.LUT UR4, UR4, 0xaad26b49, URZ, 0x3c, !UPT ;  /* 0xaad26b4904047892 */ /* 0x001fe4000f8e3cff */
[----:B------:R-:W-:Y:S02]  /*00f0*/  ULOP3.LUT UR5, UR5, 0xf7dcefdd, URZ, 0x3c, !UPT ;  /* 0xf7dcefdd05057892 */ /* 0x000fe4000f8e3cff */
[----:B------:R-:W-:Y:S02]  /*0100*/  UIMAD UR4, UR4, 0x4182bed5, URZ ;  /* 0x4182bed5040478a4 */ /* 0x000fe4000f8e02ff */
[----:B------:R-:W-:Y:S02]  /*0110*/  UIMAD UR5, UR5, -0x658354e5, URZ ;  /* 0x9a7cab1b050578a4 */ /* 0x000fe4000f8e02ff */
[----:B-1----:R-:W-:-:S02]  /*0120*/  UIMAD UR7, UR7, UR6, URZ ;  /* 0x00000006070772a4 */ /* 0x002fc4000f8e02ff */
[----:B------:R-:W-:Y:S02]  /*0130*/  ULOP3.LUT UR8, UR4, 0x159a55e5, URZ, 0x3c, !UPT ;  /* 0x159a55e504087892 */ /* 0x000fe4000f8e3cff */
[----:B------:R-:W-:Y:S02]  /*0140*/  UIADD3 UR9, UPT, UPT, UR5, 0x1f123bb5, URZ ;  /* 0x1f123bb505097890 */ /* 0x000fe4000fffe0ff */
[----:B------:R-:W-:Y:S02]  /*0150*/  ULOP3.LUT UR10, UR5, 0x5491333, URZ, 0x3c, !UPT ;  /* 0x05491333050a7892 */ /* 0x000fe4000f8e3cff */
[----:B------:R-:W-:Y:S02]  /*0160*/  UIADD3 UR11, UPT, UPT, UR4, 0x583f19, URZ ;  /* 0x00583f19040b7890 */ /* 0x000fe4000fffe0ff */
[----:B--2---:R-:W-:-:S12]  /*0170*/  UIADD3 UR6, UPT, UPT, UR4, 0x6a788e, UR5 ;  /* 0x006a788e04067890 */ /* 0x004fd8000fffe005 */
.L_x_11:
[----:B0-----:R-:W0:Y:S01]  /*0180*/  LDC R2, c[0x0][0x390] ;  /* 0x0000e400ff027b82 */ /* 0x001e220000000800 */
[----:B------:R-:W-:Y:S01]  /*0190*/  IMAD.U32 R8, RZ, RZ, UR8 ;  /* 0x00000008ff087e24 */ /* 0x000fe2000f8e00ff */
[----:B------:R-:W-:Y:S01]  /*01a0*/  ISETP.NE.AND P0, PT, R0, RZ, PT ;  /* 0x000000ff0000720c */ /* 0x000fe20003f05270 */
[----:B------:R-:W-:Y:S01]  /*01b0*/  IMAD.U32 R9, RZ, RZ, UR9 ;  /* 0x00000009ff097e24 */ /* 0x000fe2000f8e00ff */
[----:B------:R-:W-:Y:S01]  /*01c0*/  BSSY.RECONVERGENT B0, `(.L_x_0) ;  /* 0x0000262000007945 */ /* 0x000fe20003800200 */
[----:B------:R-:W-:Y:S02]  /*01d0*/  IMAD.U32 R10, RZ, RZ, UR10 ;  /* 0x0000000aff0a7e24 */ /* 0x000fe4000f8e00ff */
[----:B------:R-:W-:Y:S01]  /*01e0*/  IMAD.U32 R11, RZ, RZ, UR11 ;  /* 0x0000000bff0b7e24 */ /* 0x000fe2000f8e00ff */
[----:B------:R1:W-:Y:S01]  /*01f0*/  STL.64 [R1+0x8], R8 ;  /* 0x0000080801007387 */ /* 0x0003e20000100a00 */
[----:B------:R-:W-:Y:S02]  /*0200*/  IMAD.U32 R5, RZ, RZ, UR11 ;  /* 0x0000000bff057e24 */ /* 0x000fe4000f8e00ff */
[----:B------:R-:W-:Y:S01]  /*0210*/  IMAD.U32 R4, RZ, RZ, UR10 ;  /* 0x0000000aff047e24 */ /* 0x000fe2000f8e00ff */
[----:B------:R1:W-:Y:S01]  /*0220*/  STL.64 [R1+0x10], R10 ;  /* 0x0000100a01007387 */ /* 0x0003e20000100a00 */
[----:B------:R-:W-:Y:S01]  /*0230*/  IMAD.U32 R3, RZ, RZ, UR9 ;  /* 0x00000009ff037e24 */ /* 0x000fe2000f8e00ff */
[----:B0-----:R-:W-:-:S05]  /*0240*/  LOP3.LUT R2, R2, 0xaad26b49, RZ, 0x3c, !PT ;  /* 0xaad26b4902027812 */ /* 0x001fca00078e3cff */
[----:B------:R-:W-:-:S04]  /*0250*/  IMAD R2, R2, 0x4182bed5, RZ ;  /* 0x4182bed502027824 */ /* 0x000fc800078e02ff */
[----:B------:R-:W-:Y:S02]  /*0260*/  VIADD R6, R2, 0x75bcd15 ;  /* 0x075bcd1502067836 */ /* 0x000fe40000000000 */
[----:B------:R-:W-:-:S03]  /*0270*/  IMAD.U32 R2, RZ, RZ, UR8 ;  /* 0x00000008ff027e24 */ /* 0x000fc6000f8e00ff */
[----:B------:R1:W-:Y:S01]  /*0280*/  STL [R1+0x4], R6 ;  /* 0x0000040601007387 */ /* 0x0003e20000100800 */
[----:B------:R-:W-:Y:S05]  /*0290*/  @!P0 BRA `(.L_x_1) ;  /* 0x0000002400508947 */ /* 0x000fea0003800000 */
[--C-:B------:R-:W-:Y:S01]  /*02a0*/  SHF.R.S32.HI R7, RZ, 0x1f, R0.reuse ;  /* 0x0000001fff077819 */ /* 0x100fe20000011400 */
[----:B------:R-:W-:Y:S02]  /*02b0*/  IMAD.MOV.U32 R12, RZ, RZ, R0 ;  /* 0x000000ffff0c7224 */ /* 0x000fe400078e0000 */
[----:B------:R-:W-:Y:S02]  /*02c0*/  IMAD.MOV.U32 R13, RZ, RZ, RZ ;  /* 0x000000ffff0d7224 */ /* 0x000fe400078e00ff */
[----:B------:R-:W-:Y:S02]  /*02d0*/  IMAD.U32 R5, RZ, RZ, UR11 ;  /* 0x0000000bff057e24 */ /* 0x000fe4000f8e00ff */
[----:B------:R-:W-:Y:S02]  /*02e0*/  IMAD.U32 R4, RZ, RZ, UR10 ;  /* 0x0000000aff047e24 */ /* 0x000fe4000f8e00ff */
[----:B------:R-:W-:Y:S02]  /*02f0*/  IMAD.U32 R3, RZ, RZ, UR9 ;  /* 0x00000009ff037e24 */ /* 0x000fe4000f8e00ff */
[----:B------:R-:W-:-:S07]  /*0300*/  IMAD.U32 R2, RZ, RZ, UR8 ;  /* 0x00000008ff027e24 */ /* 0x000fce000f8e00ff */
.L_x_10:
[----:B------:R-:W-:Y:S01]  /*0310*/  LOP3.LUT R19, R12, 0x3, RZ, 0xc0, !PT ;  /* 0x000000030c137812 */ /* 0x000fe200078ec0ff */
[----:B------:R-:W-:Y:S03]  /*0320*/  BSSY.RECONVERGENT B1, `(.L_x_2) ;  /* 0x0000245000017945 */ /* 0x000fe60003800200 */
[----:B------:R-:W-:-:S04]  /*0330*/  ISETP.NE.U32.AND P0, PT, R19, RZ, PT ;  /* 0x000000ff1300720c */ /* 0x000fc80003f05070 */
[----:B------:R-:W-:-:S13]  /*0340*/  ISETP.NE.AND.EX P0, PT, RZ, RZ, PT, P0 ;  /* 0x000000ffff00720c */ /* 0x000fda0003f05300 */
[----:B0-23--:R-:W-:Y:S05]  /*0350*/  @!P0 BRA `(.L_x_3) ;  /* 0x0000002400048947 */ /* 0x00dfea0003800000 */
[----:B-1----:R-:W0:Y:S01]  /*0360*/  LDC.64 R8, c[0x4][RZ] ;  /* 0x01000000ff087b82 */ /* 0x002e220000000a00 */
[----:B------:R-:W-:Y:S01]  /*0370*/  IMAD.MOV.U32 R6, RZ, RZ, RZ ;  /* 0x000000ffff067224 */ /* 0x000fe200078e00ff */
[----:B------:R-:W-:Y:S01]  /*0380*/  CS2R R4, SRZ ;  /* 0x0000000000047805 */ /* 0x000fe2000001ff00 */
[----:B------:R-:W-:Y:S01]  /*0390*/  IMAD.MOV.U32 R14, RZ, RZ, RZ ;  /* 0x000000ffff0e7224 */ /* 0x000fe200078e00ff */
[----:B------:R-:W-:Y:S01]  /*03a0*/  CS2R R2, SRZ ;  /* 0x0000000000027805 */ /* 0x000fe2000001ff00 */
[----:B0-----:R-:W-:-:S07]  /*03b0*/  IMAD.WIDE.U32 R8, R13, 0xc80, R8 ;  /* 0x00000c800d087825 */ /* 0x001fce00078e0008 */
.L_x_5:
[----:B------:R-:W-:-:S06]  /*03c0*/  IMAD R15, R14, 0x4, R1 ;  /* 0x000000040e0f7824 */ /* 0x000fcc00078e0201 */
[----:B------:R-:W5:Y:S01]  /*03d0*/  LDL R15, [R15+0x4] ;  /* 0x000004000f0f7983 */ /* 0x000f620000100800 */
[----:B------:R-:W-:Y:S01]  /*03e0*/  IMAD.SHL.U32 R16, R14, 0x20, RZ ;  /* 0x000000200e107824 */ /* 0x000fe200078e00ff */
[----:B------:R-:W-:-:S06]  /*03f0*/  UMOV UR4, URZ ;  /* 0x000000ff00047c82 */ /* 0x000fcc0008000000 */
.L_x_4:
[----:B-----5:R-:W-:Y:S01]  /*0400*/  SHF.R.U32.HI R20, RZ, UR4, R15 ;  /* 0x00000004ff147c19 */ /* 0x020fe2000801160f */
[----:B------:R-:W-:-:S03]  /*0410*/  VIADD R10, R16, UR4 ;  /* 0x00000004100a7c36 */ /* 0x000fc60008000000 */
[----:B------:R-:W-:-:S04]  /*0420*/  LOP3.LUT R11, R20, 0x1, RZ, 0xc0, !PT ;  /* 0x00000001140b7812 */ /* 0x000fc800078ec0ff */
[----:B------:R-:W-:Y:S01]  /*0430*/  ISETP.NE.U32.AND P0, PT, R11, 0x1, PT ;  /* 0x000000010b00780c */ /* 0x000fe20003f05070 */
[----:B------:R-:W-:-:S03]  /*0440*/  IMAD R11, R10, 0x5, RZ ;  /* 0x000000050a0b7824 */ /* 0x000fc600078e02ff */
[----:B------:R-:W-:Y:S01]  /*0450*/  R2P PR, R20, 0x7e ;  /* 0x0000007e14007804 */ /* 0x000fe20000000000 */
[----:B------:R-:W-:-:S08]  /*0460*/  IMAD.WIDE.U32 R10, R11, 0x4, R8 ;  /* 0x000000040b0a7825 */ /* 0x000fd000078e0008 */
[----:B------:R-:W2:Y:S04]  /*0470*/  @!P0 LDG.E R17, desc[UR12][R10.64] ;  /* 0x0000000c0a118981 */ /* 0x000ea8000c1e1900 */
[----:B------:R-:W3:Y:S04]  /*0480*/  @!P0 LDG.E R18, desc[UR12][R10.64+0x10] ;  /* 0x0000100c0a128981 */ /* 0x000ee8000c1e1900 */
[----:B------:R-:W4:Y:S04]  /*0490*/  @P1 LDG.E R21, desc[UR12][R10.64+0x14] ;  /* 0x0000140c0a151981 */ /* 0x000f28000c1e1900 */
[----:B------:R-:W4:Y:S04]  /*04a0*/  @P2 LDG.E R23, desc[UR12][R10.64+0x28] ;  /* 0x0000280c0a172981 */ /* 0x000f28000c1e1900 */
[----:B------:R-:W4:Y:S04]  /*04b0*/  @P1 LDG.E R22, desc[UR12][R10.64+0x24] ;  /* 0x0000240c0a161981 */ /* 0x000f28000c1e1900 */
[----:B------:R-:W4:Y:S04]  /*04c0*/  @P2 LDG.E R24, desc[UR12][R10.64+0x38] ;  /* 0x0000380c0a182981 */ /* 0x000f28000c1e1900 */
[----:B------:R-:W4:Y:S04]  /*04d0*/  @P3 LDG.E R25, desc[UR12][R10.64+0x3c] ;  /* 0x00003c0c0a193981 */ /* 0x000f28000c1e1900 */
[----:B------:R-:W4:Y:S01]  /*04e0*/  @P4 LDG.E R27, desc[UR12][R10.64+0x50] ;  /* 0x0000500c0a1b4981 */ /* 0x000f22000c1e1900 */
[----:B--2---:R-:W-:-:S03]  /*04f0*/  @!P0 LOP3.LUT R6, R6, R17, RZ, 0x3c, !PT ;  /* 0x0000001106068212 */ /* 0x004fc600078e3cff */
[----:B------:R-:W2:Y:S01]  /*0500*/  @!P0 LDG.E R17, desc[UR12][R10.64+0x4] ;  /* 0x0000040c0a118981 */ /* 0x000ea2000c1e1900 */
[----:B---3--:R-:W-:-:S03]  /*0510*/  @!P0 LOP3.LUT R5, R5, R18, RZ, 0x3c, !PT ;  /* 0x0000001205058212 */ /* 0x008fc600078e3cff */
[----:B------:R-:W3:Y:S01]  /*0520*/  @!P0 LDG.E R18, desc[UR12][R10.64+0x8] ;  /* 0x0000080c0a128981 */ /* 0x000ee2000c1e1900 */
[----:B----4-:R-:W-:-:S03]  /*0530*/  @P1 LOP3.LUT R6, R6, R21, RZ, 0x3c, !PT ;  /* 0x0000001506061212 */ /* 0x010fc600078e3cff */
[----:B------:R-:W4:Y:S01]  /*0540*/  @!P0 LDG.E R21, desc[UR12][R10.64+0xc] ;  /* 0x00000c0c0a158981 */ /* 0x000f22000c1e1900 */
[----:B------:R-:W-:-:S03]  /*0550*/  @P2 LOP3.LUT R6, R6, R23, RZ, 0x3c, !PT ;  /* 0x0000001706062212 */ /* 0x000fc600078e3cff */
[----:B------:R-:W4:Y:S01]  /*0560*/  @P1 LDG.E R23, desc[UR12][R10.64+0x18] ;  /* 0x0000180c0a171981 */ /* 0x000f22000c1e1900 */
[----:B------:R-:W-:-:S03]  /*0570*/  @P1 LOP3.LUT R5, R5, R22, RZ, 0x3c, !PT ;  /* 0x0000001605051212 */ /* 0x000fc600078e3cff */
[----:B------:R-:W4:Y:S01]  /*0580*/  @P2 LDG.E R22, desc[UR12][R10.64+0x30] ;  /* 0x0000300c0a162981 */ /* 0x000f22000c1e1900 */
[----:B--2---:R-:W-:-:S03]  /*0590*/  @!P0 LOP3.LUT R2, R2, R17, RZ, 0x3c, !PT ;  /* 0x0000001102028212 */ /* 0x004fc600078e3cff */
[----:B------:R-:W2:Y:S01]  /*05a0*/  @P1 LDG.E R17, desc[UR12][R10.64+0x20] ;  /* 0x0000200c0a111981 */ /* 0x000ea2000c1e1900 */
[----:B---3--:R-:W-:-:S03]  /*05b0*/  @!P0 LOP3.LUT R3, R3, R18, RZ, 0x3c, !PT ;  /* 0x0000001203038212 */ /* 0x008fc600078e3cff */
[----:B------:R-:W3:Y:S01]  /*05c0*/  @P1 LDG.E R18, desc[UR12][R10.64+0x1c] ;  /* 0x00001c0c0a121981 */ /* 0x000ee2000c1e1900 */
[----:B----4-:R-:W-:-:S03]  /*05d0*/  @!P0 LOP3.LUT R4, R4, R21, RZ, 0x3c, !PT ;  /* 0x0000001504048212 */ /* 0x010fc600078e3cff */
[----:B------:R-:W4:Y:S01]  /*05e0*/  @P2 LDG.E R21, desc[UR12][R10.64+0x2c] ;  /* 0x00002c0c0a152981 */ /* 0x000f22000c1e1900 */
[----:B------:R-:W-:-:S03]  /*05f0*/  @P1 LOP3.LUT R2, R2, R23, RZ, 0x3c, !PT ;  /* 0x0000001702021212 */ /* 0x000fc600078e3cff */
[----:B------:R-:W4:Y:S01]  /*0600*/  @P2 LDG.E R23, desc[UR12][R10.64+0x34] ;  /* 0x0000340c0a172981 */ /* 0x000f22000c1e1900 */
[----:B------:R-:W-:-:S03]  /*0610*/  @P2 LOP3.LUT R5, R5, R24, RZ, 0x3c, !PT ;  /* 0x0000001805052212 */ /* 0x000fc600078e3cff */
[----:B------:R-:W4:Y:S01]  /*0620*/  @P3 LDG.E R24, desc[UR12][R10.64+0x4c] ;  /* 0x00004c0c0a183981 */ /* 0x000f22000c1e1900 */
[----:B------:R-:W-:-:S03]  /*0630*/  @P3 LOP3.LUT R6, R6, R25, RZ, 0x3c, !PT ;  /* 0x0000001906063212 */ /* 0x000fc600078e3cff */
[----:B------:R-:W4:Y:S01]  /*0640*/  @P5 LDG.E R25, desc[UR12][R10.64+0x64] ;  /* 0x0000640c0a195981 */ /* 0x000f22000c1e1900 */
[----:B--2---:R-:W-:-:S03]  /*0650*/  @P1 LOP3.LUT R4, R4, R17, RZ, 0x3c, !PT ;  /* 0x0000001104041212 */ /* 0x004fc600078e3cff */
[----:B------:R-:W2:Y:S01]  /*0660*/  @P3 LDG.E R17, desc[UR12][R10.64+0x40] ;  /* 0x0000400c0a113981 */ /* 0x000ea2000c1e1900 */
[----:B---3--:R-:W-:-:S03]  /*0670*/  @P1 LOP3.LUT R3, R3, R18, RZ, 0x3c, !PT ;  /* 0x0000001203031212 */ /* 0x008fc600078e3cff */
[----:B------:R-:W3:Y:S01]  /*0680*/  @P3 LDG.E R18, desc[UR12][R10.64+0x44] ;  /* 0x0000440c0a123981 */ /* 0x000ee2000c1e1900 */
[----:B------:R-:W-:-:S03]  /*0690*/  @P2 LOP3.LUT R3, R3, R22, RZ, 0x3c, !PT ;  /* 0x0000001603032212 */ /* 0x000fc600078e3cff */
[----:B------:R-:W3:Y:S01]  /*06a0*/  @P4 LDG.E R22, desc[UR12][R10.64+0x58] ;  /* 0x0000580c0a164981 */ /* 0x000ee2000c1e1900 */
[----:B----4-:R-:W-:Y:S02]  /*06b0*/  @P2 LOP3.LUT R2, R2, R21, RZ, 0x3c, !PT ;  /* 0x0000001502022212 */ /* 0x010fe400078e3cff */
[----:B------:R-:W-:Y:S01]  /*06c0*/  @P2 LOP3.LUT R4, R4, R23, RZ, 0x3c, !PT ;  /* 0x0000001704042212 */ /* 0x000fe200078e3cff */
[----:B------:R-:W4:Y:S04]  /*06d0*/  @P3 LDG.E R21, desc[UR12][R10.64+0x48] ;  /* 0x0000480c0a153981 */ /* 0x000f28000c1e1900 */
[----:B------:R-:W4:Y:S01]  /*06e0*/  @P4 LDG.E R23, desc[UR12][R10.64+0x54] ;  /* 0x0000540c0a174981 */ /* 0x000f22000c1e1900 */
[----:B------:R-:W-:Y:S02]  /*06f0*/  @P4 LOP3.LUT R6, R6, R27, RZ, 0x3c, !PT ;  /* 0x0000001b06064212 */ /* 0x000fe400078e3cff */
[----:B------:R-:W-:-:S02]  /*0700*/  @P3 LOP3.LUT R5, R5, R24, RZ, 0x3c, !PT ;  /* 0x0000001805053212 */ /* 0x000fc400078e3cff */
        /* <DEDUP_REMOVED lines=9> */
[----:B----4-:R-:W-:-:S03]  /*07a0*/  @P3 LOP3.LUT R4, R4, R21, RZ, 0x3c, !PT ;  /* 0x0000001504043212 */ /* 0x010fc600078e3cff */
[----:B------:R-:W4:Y:S01]  /*07b0*/  @P5 LDG.E R21, desc[UR12][R10.64+0x68] ;  /* 0x0000680c0a155981 */ /* 0x000f22000c1e1900 */
[----:B------:R-:W-:-:S03]  /*07c0*/  @P4 LOP3.LUT R2, R2, R23, RZ, 0x3c, !PT ;  /* 0x0000001702024212 */ /* 0x000fc600078e3cff */
[----:B------:R-:W4:Y:S01]  /*07d0*/  @P5 LDG.E R23, desc[UR12][R10.64+0x70] ;  /* 0x0000700c0a175981 */ /* 0x000f22000c1e1900 */
[----:B------:R-:W-:Y:S02]  /*07e0*/  LOP3.LUT P0, RZ, R20, 0x80, RZ, 0xc0, !PT ;  /* 0x0000008014ff7812 */ /* 0x000fe4000780c0ff */
[----:B------:R-:W-:Y:S02]  /*07f0*/  @P4 LOP3.LUT R5, R5, R24, RZ, 0x3c, !PT ;  /* 0x0000001805054212 */ /* 0x000fe400078e3cff */
[----:B------:R-:W-:Y:S02]  /*0800*/  @P6 LOP3.LUT R6, R6, R25, RZ, 0x3c, !PT ;  /* 0x0000001906066212 */ /* 0x000fe400078e3cff */
[----:B------:R-:W4:Y:S07]  /*0810*/  @P6 LDG.E R25, desc[UR12][R10.64+0x7c] ;  /* 0x00007c0c0a196981 */ /* 0x000f2e000c1e1900 */
[----:B------:R-:W4:Y:S04]  /*0820*/  @P0 LDG.E R27, desc[UR12][R10.64+0x8c] ;  /* 0x00008c0c0a1b0981 */ /* 0x000f28000c1e1900 */
[----:B------:R-:W4:Y:S04]  /*0830*/  @P0 LDG.E R24, desc[UR12][R10.64+0x94] ;  /* 0x0000940c0a180981 */ /* 0x000f28000c1e1900 */
        /* <DEDUP_REMOVED lines=11> */
[----:B------:R-:W-:Y:S02]  /*08f0*/  @P6 LOP3.LUT R2, R2, R25, RZ, 0x3c, !PT ;  /* 0x0000001902026212 */ /* 0x000fe400078e3cff */
[----:B------:R-:W-:Y:S02]  /*0900*/  @P0 LOP3.LUT R6, R6, R27, RZ, 0x3c, !PT ;  /* 0x0000001b06060212 */ /* 0x000fe400078e3cff */
[----:B--2---:R-:W-:Y:S02]  /*0910*/  @P6 LOP3.LUT R4, R4, R17, RZ, 0x3c, !PT ;  /* 0x0000001104046212 */ /* 0x004fe400078e3cff */
[----:B---3--:R-:W-:Y:S02]  /*0920*/  @P6 LOP3.LUT R3, R3, R18, RZ, 0x3c, !PT ;  /* 0x0000001203036212 */ /* 0x008fe400078e3cff */
[----:B------:R-:W-:Y:S02]  /*0930*/  @P6 LOP3.LUT R5, R5, R22, RZ, 0x3c, !PT ;  /* 0x0000001605056212 */ /* 0x000fe400078e3cff */
[----:B------:R-:W-:-:S02]  /*0940*/  @P0 LOP3.LUT R3, R3, R24, RZ, 0x3c, !PT ;  /* 0x0000001803030212 */ /* 0x000fc400078e3cff */
[----:B----4-:R-:W-:Y:S02]  /*0950*/  @P0 LOP3.LUT R2, R2, R21, RZ, 0x3c, !PT ;  /* 0x0000001502020212 */ /* 0x010fe400078e3cff */
[----:B------:R-:W-:Y:S02]  /*0960*/  @P0 LOP3.LUT R5, R5, R26, RZ, 0x3c, !PT ;  /* 0x0000001a05050212 */ /* 0x000fe400078e3cff */
[----:B------:R-:W-:Y:S02]  /*0970*/  @P0 LOP3.LUT R4, R4, R23, RZ, 0x3c, !PT ;  /* 0x0000001704040212 */ /* 0x000fe400078e3cff */
[----:B------:R-:W-:-:S13]  /*0980*/  R2P PR, R20.B1, 0x7f ;  /* 0x0000007f14007804 */ /* 0x000fda0000001000 */
[----:B------:R-:W2:Y:S04]  /*0990*/  @P0 LDG.E R17, desc[UR12][R10.64+0xa0] ;  /* 0x0000a00c0a110981 */ /* 0x000ea8000c1e1900 */
[----:B------:R-:W3:Y:S04]  /*09a0*/  @P1 LDG.E R23, desc[UR12][R10.64+0xb4] ;  /* 0x0000b40c0a171981 */ /* 0x000ee8000c1e1900 */
[----:B------:R-:W4:Y:S04]  /*09b0*/  @P0 LDG.E R21, desc[UR12][R10.64+0xa4] ;  /* 0x0000a40c0a150981 */ /* 0x000f28000c1e1900 */
[----:B------:R-:W4:Y:S04]  /*09c0*/  @P2 LDG.E R25, desc[UR12][R10.64+0xc8] ;  /* 0x0000c80c0a192981 */ /* 0x000f28000c1e1900 */
[----:B------:R-:W4:Y:S04]  /*09d0*/  @P3 LDG.E R27, desc[UR12][R10.64+0xdc] ;  /* 0x0000dc0c0a1b3981 */ /* 0x000f28000c1e1900 */
[----:B------:R-:W4:Y:S04]  /*09e0*/  @P0 LDG.E R18, desc[UR12][R10.64+0xa8] ;  /* 0x0000a80c0a120981 */ /* 0x000f28000c1e1900 */
[----:B------:R-:W4:Y:S04]  /*09f0*/  @P0 LDG.E R22, desc[UR12][R10.64+0xb0] ;  /* 0x0000b00c0a160981 */ /* 0x000f28000c1e1900 */
[----:B------:R-:W4:Y:S04]  /*0a00*/  @P4 LDG.E R29, desc[UR12][R10.64+0xf0] ;  /* 0x0000f00c0a1d4981 */ /* 0x000f28000c1e1900 */
[----:B------:R-:W4:Y:S01]  /*0a10*/  @P1 LDG.E R24, desc[UR12][R10.64+0xc4] ;  /* 0x0000c40c0a181981 */ /* 0x000f22000c1e1900 */
[----:B--2---:R-:W-:-:S03]  /*0a20*/  @P0 LOP3.LUT R6, R6, R17, RZ, 0x3c, !PT ;  /* 0x0000001106060212 */ /* 0x004fc600078e3cff */
[----:B------:R-:W2:Y:S01]  /*0a30*/  @P0 LDG.E R17, desc[UR12][R10.64+0xac] ;  /* 0x0000ac0c0a110981 */ /* 0x000ea2000c1e1900 */
[----:B---3--:R-:W-:-:S03]  /*0a40*/  @P1 LOP3.LUT R6, R6, R23, RZ, 0x3c, !PT ;  /* 0x0000001706061212 */ /* 0x008fc600078e3cff */
[----:B------:R-:W3:Y:S01]  /*0a50*/  @P1 LDG.E R23, desc[UR12][R10.64+0xc0] ;  /* 0x0000c00c0a171981 */ /* 0x000ee2000c1e1900 */
[----:B----4-:R-:W-:-:S03]  /*0a60*/  @P0 LOP3.LUT R2, R2, R21, RZ, 0x3c, !PT ;  /* 0x0000001502020212 */ /* 0x010fc600078e3cff */
[----:B------:R-:W4:Y:S01]  /*0a70*/  @P1 LDG.E R21, desc[UR12][R10.64+0xb8] ;  /* 0x0000b80c0a151981 */ /* 0x000f22000c1e1900 */
[----:B------:R-:W-:-:S03]  /*0a80*/  @P2 LOP3.LUT R6, R6, R25, RZ, 0x3c, !PT ;  /* 0x0000001906062212 */ /* 0x000fc600078e3cff */
[----:B------:R-:W4:Y:S01]  /*0a90*/  @P5 LDG.E R25, desc[UR12][R10.64+0x104] ;  /* 0x0001040c0a195981 */ /* 0x000f22000c1e1900 */
[----:B------:R-:W-:-:S03]  /*0aa0*/  @P3 LOP3.LUT R6, R6, R27, RZ, 0x3c, !PT ;  /* 0x0000001b06063212 */ /* 0x000fc600078e3cff */
[----:B------:R-:W4:Y:S01]  /*0ab0*/  @P6 LDG.E R27, desc[UR12][R10.64+0x118] ;  /* 0x0001180c0a1b6981 */ /* 0x000f22000c1e1900 */
[----:B------:R-:W-:-:S03]  /*0ac0*/  @P0 LOP3.LUT R3, R3, R18, RZ, 0x3c, !PT ;  /* 0x0000001203030212 */ /* 0x000fc600078e3cff */
[----:B------:R-:W4:Y:S01]  /*0ad0*/  @P1 LDG.E R18, desc[UR12][R10.64+0xbc] ;  /* 0x0000bc0c0a121981 */ /* 0x000f22000c1e1900 */
[----:B------:R-:W-:-:S03]  /*0ae0*/  @P0 LOP3.LUT R5, R5, R22, RZ, 0x3c, !PT ;  /* 0x0000001605050212 */ /* 0x000fc600078e3cff */
[----:B------:R-:W4:Y:S01]  /*0af0*/  @P2 LDG.E R22, desc[UR12][R10.64+0xd8] ;  /* 0x0000d80c0a162981 */ /* 0x000f22000c1e1900 */
[----:B------:R-:W-:Y:S02]  /*0b00*/  @P4 LOP3.LUT R6, R6, R29, RZ, 0x3c, !PT ;  /* 0x0000001d06064212 */ /* 0x000fe400078e3cff */
[----:B------:R-:W-:Y:S02]  /*0b10*/  @P1 LOP3.LUT R5, R5, R24, RZ, 0x3c, !PT ;  /* 0x0000001805051212 */ /* 0x000fe400078e3cff */
[----:B------:R-:W4:Y:S01]  /*0b20*/  @P3 LDG.E R24, desc[UR12][R10.64+0xe4] ;  /* 0x0000e40c0a183981 */ /* 0x000f22000c1e1900 */
[----:B--2---:R-:W-:-:S03]  /*0b30*/  @P0 LOP3.LUT R4, R4, R17, RZ, 0x3c, !PT ;  /* 0x0000001104040212 */ /* 0x004fc600078e3cff */
[----:B------:R-:W2:Y:S01]  /*0b40*/  @P2 LDG.E R17, desc[UR12][R10.64+0xcc] ;  /* 0x0000cc0c0a112981 */ /* 0x000ea2000c1e1900 */
[----:B------:R-:W-:Y:S02]  /*0b50*/  LOP3.LUT P0, RZ, R20, 0x8000, RZ, 0xc0, !PT ;  /* 0x0000800014ff7812 */ /* 0x000fe4000780c0ff */
[----:B---3--:R-:W-:Y:S01]  /*0b60*/  @P1 LOP3.LUT R4, R4, R23, RZ, 0x3c, !PT ;  /* 0x0000001704041212 */ /* 0x008fe200078e3cff */
[----:B------:R-:W3:Y:S01]  /*0b70*/  @P2 LDG.E R20, desc[UR12][R10.64+0xd0] ;  /* 0x0000d00c0a142981 */ /* 0x000ee2000c1e1900 */
[----:B----4-:R-:W-:-:S03]  /*0b80*/  @P1 LOP3.LUT R2, R2, R21, RZ, 0x3c, !PT ;  /* 0x0000001502021212 */ /* 0x010fc600078e3cff */
[----:B------:R-:W4:Y:S04]  /*0b90*/  @P2 LDG.E R21, desc[UR12][R10.64+0xd4] ;  /* 0x0000d40c0a152981 */ /* 0x000f28000c1e1900 */
[----:B------:R-:W4:Y:S01]  /*0ba0*/  @P3 LDG.E R23, desc[UR12][R10.64+0xe0] ;  /* 0x0000e00c0a173981 */ /* 0x000f22000c1e1900 */
[----:B------:R-:W-:-:S03]  /*0bb0*/  @P5 LOP3.LUT R6, R6, R25, RZ, 0x3c, !PT ;  /* 0x0000001906065212 */ /* 0x000fc600078e3cff */
[----:B------:R-:W4:Y:S01]  /*0bc0*/  @P3 LDG.E R25, desc[UR12][R10.64+0xe8] ;  /* 0x0000e80c0a193981 */ /* 0x000f22000c1e1900 */
[----:B------:R-:W-:-:S03]  /*0bd0*/  @P1 LOP3.LUT R3, R3, R18, RZ, 0x3c, !PT ;  /* 0x0000001203031212 */ /* 0x000fc600078e3cff */
[----:B------:R-:W4:Y:S01]  /*0be0*/  @P3 LDG.E R18, desc[UR12][R10.64+0xec] ;  /* 0x0000ec0c0a123981 */ /* 0x000f22000c1e1900 */
[----:B------:R-:W-:-:S03]  /*0bf0*/  @P2 LOP3.LUT R5, R5, R22, RZ, 0x3c, !PT ;  /* 0x0000001605052212 */ /* 0x000fc600078e3cff */
        /* <DEDUP_REMOVED lines=9> */
[----:B------:R-:W2:Y:S01]  /*0c90*/  @P4 LDG.E R23, desc[UR12][R10.64+0xfc] ;  /* 0x0000fc0c0a174981 */ /* 0x000ea2000c1e1900 */
[----:B------:R-:W-:Y:S02]  /*0ca0*/  @P3 LOP3.LUT R3, R3, R24, RZ, 0x3c, !PT ;  /* 0x0000001803033212 */ /* 0x000fe400078e3cff */
[----:B------:R-:W-:Y:S01]  /*0cb0*/  @P3 LOP3.LUT R4, R4, R25, RZ, 0x3c, !PT ;  /* 0x0000001904043212 */ /* 0x000fe200078e3cff */
[----:B------:R-:W2:Y:S04]  /*0cc0*/  @P5 LDG.E R24, desc[UR12][R10.64+0x10c] ;  /* 0x00010c0c0a185981 */ /* 0x000ea8000c1e1900 */
[----:B------:R-:W2:Y:S01]  /*0cd0*/  @P5 LDG.E R25, desc[UR12][R10.64+0x108] ;  /* 0x0001080c0a195981 */ /* 0x000ea2000c1e1900 */
[----:B------:R-:W-:-:S03]  /*0ce0*/  @P3 LOP3.LUT R5, R5, R18, RZ, 0x3c, !PT ;  /* 0x0000001205053212 */ /* 0x000fc600078e3cff */
[----:B------:R-:W2:Y:S01]  /*0cf0*/  @P5 LDG.E R18, desc[UR12][R10.64+0x114] ;  /* 0x0001140c0a125981 */ /* 0x000ea2000c1e1900 */
[----:B------:R-:W-:-:S03]  /*0d00*/  @P4 LOP3.LUT R5, R5, R22, RZ, 0x3c, !PT ;  /* 0x0000001605054212 */ /* 0x000fc600078e3cff */
[----:B------:R-:W2:Y:S01]  /*0d10*/  @P6 LDG.E R22, desc[UR12][R10.64+0x128] ;  /* 0x0001280c0a166981 */ /* 0x000ea2000c1e1900 */
[----:B------:R-:W-:-:S03]  /*0d20*/  @P6 LOP3.LUT R6, R6, R27, RZ, 0x3c, !PT ;  /* 0x0000001b06066212 */ /* 0x000fc600078e3cff */
[----:B------:R-:W2:Y:S01]  /*0d30*/  @P0 LDG.E R27, desc[UR12][R10.64+0x12c] ;  /* 0x00012c0c0a1b0981 */ /* 0x000ea2000c1e1900 */
[----:B---3--:R-:W-:-:S03]  /*0d40*/  @P4 LOP3.LUT R3, R3, R20, RZ, 0x3c, !PT ;  /* 0x0000001403034212 */ /* 0x008fc600078e3cff */
[----:B------:R-:W3:Y:S01]  /*0d50*/  @P6 LDG.E R20, desc[UR12][R10.64+0x120] ;  /* 0x0001200c0a146981 */ /* 0x000ee2000c1e1900 */
[----:B----4-:R-:W-:-:S03]  /*0d60*/  @P4 LOP3.LUT R2, R2, R21, RZ, 0x3c, !PT ;  /* 0x0000001502024212 */ /* 0x010fc600078e3cff */
[----:B------:R-:W4:Y:S01]  /*0d70*/  @P6 LDG.E R21, desc[UR12][R10.64+0x11c] ;  /* 0x00011c0c0a156981 */ /* 0x000f22000c1e1900 */
[----:B--2---:R-:W-:-:S03]  /*0d80*/  @P4 LOP3.LUT R4, R4, R23, RZ, 0x3c, !PT ;  /* 0x0000001704044212 */ /* 0x004fc600078e3cff */
[----:B------:R-:W2:Y:S01]  /*0d90*/  @P6 LDG.E R23, desc[UR12][R10.64+0x124] ;  /* 0x0001240c0a176981 */ /* 0x000ea2000c1e1900 */
[----:B------:R-:W-:Y:S02]  /*0da0*/  @P5 LOP3.LUT R3, R3, R24, RZ, 0x3c, !PT ;  /* 0x0000001803035212 */ /* 0x000fe400078e3cff */
[----:B------:R-:W-:Y:S01]  /*0db0*/  @P5 LOP3.LUT R4, R4, R17, RZ, 0x3c, !PT ;  /* 0x0000001104045212 */ /* 0x000fe200078e3cff */
[----:B------:R-:W2:Y:S01]  /*0dc0*/  @P0 LDG.E R24, desc[UR12][R10.64+0x134] ;  /* 0x0001340c0a180981 */ /* 0x000ea2000c1e1900 */
[----:B------:R-:W-:-:S03]  /*0dd0*/  @P5 LOP3.LUT R2, R2, R25, RZ, 0x3c, !PT ;  /* 0x0000001902025212 */ /* 0x000fc600078e3cff */
[----:B------:R-:W2:Y:S04]  /*0de0*/  @P0 LDG.E R17, desc[UR12][R10.64+0x130] ;  /* 0x0001300c0a110981 */ /* 0x000ea8000c1e1900 */
[----:B------:R-:W2:Y:S01]  /*0df0*/  @P0 LDG.E R25, desc[UR12][R10.64+0x138] ;  /* 0x0001380c0a190981 */ /* 0x000ea2000c1e1900 */
[----:B------:R-:W-:Y:S01]  /*0e00*/  UIADD3 UR4, UPT, UPT, UR4, 0x10, URZ ;  /* 0x0000001004047890 */ /* 0x000fe2000fffe0ff */
[----:B------:R-:W-:-:S03]  /*0e10*/  @P5 LOP3.LUT R5, R5, R18, RZ, 0x3c, !PT ;  /* 0x0000001205055212 */ /* 0x000fc600078e3cff */
[----:B------:R-:W-:Y:S01]  /*0e20*/  UISETP.NE.AND UP0, UPT, UR4, 0x20, UPT ;  /* 0x000000200400788c */ /* 0x000fe2000bf05270 */
[----:B------:R-:W-:Y:S02]  /*0e30*/  @P6 LOP3.LUT R5, R5, R22, RZ, 0x3c, !PT ;  /* 0x0000001605056212 */ /* 0x000fe400078e3cff */
[----:B------:R-:W-:Y:S02]  /*0e40*/  @P0 LOP3.LUT R6, R6, R27, RZ, 0x3c, !PT ;  /* 0x0000001b06060212 */ /* 0x000fe400078e3cff */
[----:B------:R-:W-:Y:S02]  /*0e50*/  @P0 LOP3.LUT R5, R5, R26, RZ, 0x3c, !PT ;  /* 0x0000001a05050212 */ /* 0x000fe400078e3cff */
[----:B---3--:R-:W-:Y:S02]  /*0e60*/  @P6 LOP3.LUT R3, R3, R20, RZ, 0x3c, !PT ;  /* 0x0000001403036212 */ /* 0x008fe400078e3cff */
[----:B----4-:R-:W-:Y:S02]  /*0e70*/  @P6 LOP3.LUT R2, R2, R21, RZ, 0x3c, !PT ;  /* 0x0000001502026212 */ /* 0x010fe400078e3cff */
[----:B--2---:R-:W-:-:S02]  /*0e80*/  @P6 LOP3.LUT R4, R4, R23, RZ, 0x3c, !PT ;  /* 0x0000001704046212 */ /* 0x004fc400078e3cff */
[----:B------:R-:W-:Y:S02]  /*0e90*/  @P0 LOP3.LUT R3, R3, R24, RZ, 0x3c, !PT ;  /* 0x0000001803030212 */ /* 0x000fe400078e3cff */
[----:B------:R-:W-:Y:S02]  /*0ea0*/  @P0 LOP3.LUT R2, R2, R17, RZ, 0x3c, !PT ;  /* 0x0000001102020212 */ /* 0x000fe400078e3cff */
[----:B------:R-:W-:Y:S01]  /*0eb0*/  @P0 LOP3.LUT R4, R4, R25, RZ, 0x3c, !PT ;  /* 0x0000001904040212 */ /* 0x000fe200078e3cff */
[----:B------:R-:W-:Y:S06]  /*0ec0*/  BRA.U UP0, `(.L_x_4) ;  /* 0xfffffff5004c7547 */ /* 0x000fec000b83ffff */
[----:B------:R-:W-:-:S05]  /*0ed0*/  VIADD R14, R14, 0x1 ;  /* 0x000000010e0e7836 */ /* 0x000fca0000000000 */
[----:B------:R-:W-:-:S13]  /*0ee0*/  ISETP.NE.AND P0, PT, R14, 0x5, PT ;  /* 0x000000050e00780c */ /* 0x000fda0003f05270 */
[----:B------:R-:W-:Y:S05]  /*0ef0*/  @P0 BRA `(.L_x_5) ;  /* 0xfffffff400300947 */ /* 0x000fea000383ffff */
[----:B------:R0:W-:Y:S01]  /*0f00*/  STL [R1+0x4], R6 ;  /* 0x0000040601007387 */ /* 0x0001e20000100800 */
[----:B------:R-:W-:-:S03]  /*0f10*/  ISETP.NE.U32.AND P0, PT, R19, 0x1, PT ;  /* 0x000000011300780c */ /* 0x000fc60003f05070 */
[----:B------:R0:W-:Y:S01]  /*0f20*/  STL.64 [R1+0x8], R2 ;  /* 0x0000080201007387 */ /* 0x0001e20000100a00 */
[----:B------:R-:W-:-:S03]  /*0f30*/  ISETP.NE.AND.EX P0, PT, RZ, RZ, PT, P0 ;  /* 0x000000ffff00720c */ /* 0x000fc60003f05300 */
[----:B------:R0:W-:Y:S10]  /*0f40*/  STL.64 [R1+0x10], R4 ;  /* 0x0000100401007387 */ /* 0x0001f40000100a00 */
[----:B------:R-:W-:Y:S05]  /*0f50*/  @!P0 BRA `(.L_x_3) ;  /* 0x0000001800048947 */ /* 0x000fea0003800000 */
[----:B------:R-:W-:Y:S01]  /*0f60*/  UMOV UR4, URZ ;  /* 0x000000ff00047c82 */ /* 0x000fe20008000000 */
[----:B------:R-:W-:Y:S01]  /*0f70*/  UMOV UR5, URZ ;  /* 0x000000ff00057c82 */ /* 0x000fe20008000000 */
[----:B0-----:R-:W-:Y:S02]  /*0f80*/  IMAD.MOV.U32 R6, RZ, RZ, RZ ;  /* 0x000000ffff067224 */ /* 0x001fe400078e00ff */
[----:B------:R-:W-:Y:S02]  /*0f90*/  IMAD.MOV.U32 R14, RZ, RZ, RZ ;  /* 0x000000ffff0e7224 */ /* 0x000fe400078e00ff */
[----:B------:R-:W-:Y:S02]  /*0fa0*/  IMAD.U32 R5, RZ, RZ, UR4 ;  /* 0x00000004ff057e24 */ /* 0x000fe4000f8e00ff */
[----:B------:R-:W-:Y:S02]  /*0fb0*/  IMAD.U32 R4, RZ, RZ, UR5 ;  /* 0x00000005ff047e24 */ /* 0x000fe4000f8e00ff */
[----:B------:R-:W-:-:S02]  /*0fc0*/  IMAD.U32 R3, RZ, RZ, UR4 ;  /* 0x00000004ff037e24 */ /* 0x000fc4000f8e00ff */
[----:B------:R-:W-:-:S07]  /*0fd0*/  IMAD.U32 R2, RZ, RZ, UR5 ;  /* 0x00000005ff027e24 */ /* 0x000fce000f8e00ff */
.L_x_7:
[----:B------:R-:W-:-:S06]  /*0fe0*/  IMAD R15, R14, 0x4, R1 ;  /* 0x000000040e0f7824 */ /* 0x000fcc00078e0201 */
[----:B------:R-:W5:Y:S01]  /*0ff0*/  LDL R15, [R15+0x4] ;  /* 0x000004000f0f7983 */ /* 0x000f620000100800 */
[----:B------:R-:W-:Y:S01]  /*1000*/  IMAD.SHL.U32 R16, R14, 0x20, RZ ;  /* 0x000000200e107824 */ /* 0x000fe200078e00ff */
[----:B------:R-:W-:-:S06]  /*1010*/  UMOV UR4, URZ ;  /* 0x000000ff00047c82 */ /* 0x000fcc0008000000 */
.L_x_6:
        /* <DEDUP_REMOVED lines=181> */
[----:B------:R-:W-:Y:S05]  /*1b70*/  @P0 BRA `(.L_x_3) ;  /* 0x0000000800fc0947 */ /* 0x000fea0003800000 */
[----:B------:R-:W-:Y:S01]  /*1b80*/  UMOV UR4, URZ ;  /* 0x000000ff00047c82 */ /* 0x000fe20008000000 */
[----:B------:R-:W-:Y:S01]  /*1b90*/  UMOV UR5, URZ ;  /* 0x000000ff00057c82 */ /* 0x000fe20008000000 */
[----:B--2---:R-:W-:Y:S02]  /*1ba0*/  IMAD.MOV.U32 R6, RZ, RZ, RZ ;  /* 0x000000ffff067224 */ /* 0x004fe400078e00ff */
[----:B------:R-:W-:Y:S02]  /*1bb0*/  IMAD.MOV.U32 R14, RZ, RZ, RZ ;  /* 0x000000ffff0e7224 */ /* 0x000fe400078e00ff */
[----:B------:R-:W-:Y:S02]  /*1bc0*/  IMAD.U32 R5, RZ, RZ, UR4 ;  /* 0x00000004ff057e24 */ /* 0x000fe4000f8e00ff */
[----:B------:R-:W-:Y:S02]  /*1bd0*/  IMAD.U32 R4, RZ, RZ, UR5 ;  /* 0x00000005ff047e24 */ /* 0x000fe4000f8e00ff */
[----:B------:R-:W-:-:S02]  /*1be0*/  IMAD.U32 R3, RZ, RZ, UR4 ;  /* 0x00000004ff037e24 */ /* 0x000fc4000f8e00ff */
[----:B------:R-:W-:-:S07]  /*1bf0*/  IMAD.U32 R2, RZ, RZ, UR5 ;  /* 0x00000005ff027e24 */ /* 0x000fce000f8e00ff */
.L_x_9:
[----:B------:R-:W-:-:S06]  /*1c00*/  IMAD R15, R14, 0x4, R1 ;  /* 0x000000040e0f7824 */ /* 0x000fcc00078e0201 */
[----:B------:R-:W5:Y:S01]  /*1c10*/  LDL R15, [R15+0x4] ;  /* 0x000004000f0f7983 */ /* 0x000f620000100800 */
[----:B------:R-:W-:Y:S01]  /*1c20*/  IMAD.SHL.U32 R16, R14, 0x20, RZ ;  /* 0x000000200e107824 */ /* 0x000fe200078e00ff */
[----:B------:R-:W-:-:S06]  /*1c30*/  UMOV UR4, URZ ;  /* 0x000000ff00047c82 */ /* 0x000fcc0008000000 */
.L_x_8:
        /* <DEDUP_REMOVED lines=8> */
[----:B------:R-:W3:Y:S04]  /*1cc0*/  @P1 LDG.E R19, desc[UR12][R10.64+0x14] ;  /* 0x0000140c0a131981 */ /* 0x000ee8000c1e1900 */
[----:B------:R-:W4:Y:S04]  /*1cd0*/  @!P0 LDG.E R18, desc[UR12][R10.64+0x10] ;  /* 0x0000100c0a128981 */ /* 0x000f28000c1e1900 */
        /* <DEDUP_REMOVED lines=8> */
[----:B---3--:R-:W-:-:S03]  /*1d60*/  @P1 LOP3.LUT R6, R6, R19, RZ, 0x3c, !PT ;  /* 0x0000001306061212 */ /* 0x008fc600078e3cff */
[----:B------:R-:W3:Y:S01]  /*1d70*/  @!P0 LDG.E R19, desc[UR12][R10.64+0xc] ;  /* 0x00000c0c0a138981 */ /* 0x000ee2000c1e1900 */
[----:B----4-:R-:W-:-:S03]  /*1d80*/  @!P0 LOP3.LUT R5, R5, R18, RZ, 0x3c, !PT ;  /* 0x0000001205058212 */ /* 0x010fc600078e3cff */
[----:B------:R-:W4:Y:S01]  /*1d90*/  @!P0 LDG.E R18, desc[UR12][R10.64+0x8] ;  /* 0x0000080c0a128981 */ /* 0x000f22000c1e1900 */
        /* <DEDUP_REMOVED lines=38> */
[----:B------:R-:W-:Y:S02]  /*2000*/  LOP3.LUT P0, RZ, R20, 0x80, RZ, 0xc0, !PT ;  /* 0x0000008014ff7812 */ /* 0x000fe4000780c0ff */
[----:B------:R-:W-:-:S04]  /*2010*/  @P5 LOP3.LUT R6, R6, R27, RZ, 0x3c, !PT ;  /* 0x0000001b06065212 */ /* 0x000fc800078e3cff */
[----:B------:R-:W-:-:S07]  /*2020*/  @P6 LOP3.LUT R6, R6, R25, RZ, 0x3c, !PT ;  /* 0x0000001906066212 */ /* 0x000fce00078e3cff */
        /* <DEDUP_REMOVED lines=17> */
[----:B--2---:R-:W-:Y:S02]  /*2140*/  @P6 LOP3.LUT R2, R2, R17, RZ, 0x3c, !PT ;  /* 0x0000001102026212 */ /* 0x004fe400078e3cff */
[----:B---3--:R-:W-:Y:S02]  /*2150*/  @P6 LOP3.LUT R4, R4, R19, RZ, 0x3c, !PT ;  /* 0x0000001304046212 */ /* 0x008fe400078e3cff */
[----:B----4-:R-:W-:Y:S02]  /*2160*/  @P6 LOP3.LUT R3, R3, R18, RZ, 0x3c, !PT ;  /* 0x0000001203036212 */ /* 0x010fe400078e3cff */
[----:B------:R-:W-:Y:S02]  /*2170*/  @P0 LOP3.LUT R2, R2, R21, RZ, 0x3c, !PT ;  /* 0x0000001502020212 */ /* 0x000fe400078e3cff */
[----:B------:R-:W-:-:S02]  /*2180*/  @P6 LOP3.LUT R5, R5, R22, RZ, 0x3c, !PT ;  /* 0x0000001605056212 */ /* 0x000fc400078e3cff */
[----:B------:R-:W-:Y:S02]  /*2190*/  @P0 LOP3.LUT R4, R4, R23, RZ, 0x3c, !PT ;  /* 0x0000001704040212 */ /* 0x000fe400078e3cff */
        /* <DEDUP_REMOVED lines=29> */
[----:B---3--:R-:W-:Y:S02]  /*2370*/  @P0 LOP3.LUT R2, R2, R19, RZ, 0x3c, !PT ;  /* 0x0000001302020212 */ /* 0x008fe400078e3cff */
[----:B------:R-:W-:Y:S01]  /*2380*/  LOP3.LUT P0, RZ, R20, 0x8000, RZ, 0xc0, !PT ;  /* 0x0000800014ff7812 */ /* 0x000fe2000780c0ff */
[----:B------:R-:W3:Y:S01]  /*2390*/  @P1 LDG.E R19, desc[UR12][R10.64+0xc0] ;  /* 0x0000c00c0a131981 */ /* 0x000ee2000c1e1900 */
[----:B--2---:R-:W-:-:S03]  /*23a0*/  @P1 LOP3.LUT R2, R2, R17, RZ, 0x3c, !PT ;  /* 0x0000001102021212 */ /* 0x004fc600078e3cff */
[----:B------:R-:W2:Y:S04]  /*23b0*/  @P1 LDG.E R20, desc[UR12][R10.64+0xc4] ;  /* 0x0000c40c0a141981 */ /* 0x000ea8000c1e1900 */
[----:B------:R-:W2:Y:S01]  /*23c0*/  @P3 LDG.E R17, desc[UR12][R10.64+0xe0] ;  /* 0x0000e00c0a113981 */ /* 0x000ea2000c1e1900 */
[----:B------:R-:W-:Y:S02]  /*23d0*/  @P4 LOP3.LUT R6, R6, R27, RZ, 0x3c, !PT ;  /* 0x0000001b06064212 */ /* 0x000fe400078e3cff */
[----:B----4-:R-:W-:Y:S01]  /*23e0*/  @P2 LOP3.LUT R2, R2, R21, RZ, 0x3c, !PT ;  /* 0x0000001502022212 */ /* 0x010fe200078e3cff */
[----:B------:R-:W4:Y:S01]  /*23f0*/  @P0 LDG.E R26, desc[UR12][R10.64+0x13c] ;  /* 0x00013c0c0a1a0981 */ /* 0x000f22000c1e1900 */
[----:B------:R-:W-:-:S03]  /*2400*/  @P5 LOP3.LUT R6, R6, R29, RZ, 0x3c, !PT ;  /* 0x0000001d06065212 */ /* 0x000fc600078e3cff */
[----:B------:R-:W4:Y:S01]  /*2410*/  @P4 LDG.E R21, desc[UR12][R10.64+0xf4] ;  /* 0x0000f40c0a154981 */ /* 0x000f22000c1e1900 */
[----:B------:R-:W-:-:S03]  /*2420*/  @P2 LOP3.LUT R3, R3, R22, RZ, 0x3c, !PT ;  /* 0x0000001603032212 */ /* 0x000fc600078e3cff */
[----:B------:R-:W4:Y:S01]  /*2430*/  @P4 LDG.E R22, desc[UR12][R10.64+0xf8] ;  /* 0x0000f80c0a164981 */ /* 0x000f22000c1e1900 */
[----:B------:R-:W-:Y:S02]  /*2440*/  @P6 LOP3.LUT R6, R6, R25, RZ, 0x3c, !PT ;  /* 0x0000001906066212 */ /* 0x000fe400078e3cff */
[----:B------:R-:W-:Y:S01]  /*2450*/  @P3 LOP3.LUT R3, R3, R18, RZ, 0x3c, !PT ;  /* 0x0000001203033212 */ /* 0x000fe200078e3cff */
[----:B------:R-:W4:Y:S04]  /*2460*/  @P0 LDG.E R25, desc[UR12][R10.64+0x12c] ;  /* 0x00012c0c0a190981 */ /* 0x000f28000c1e1900 */
[----:B------:R-:W4:Y:S01]  /*2470*/  @P5 LDG.E R18, desc[UR12][R10.64+0x10c] ;  /* 0x00010c0c0a125981 */ /* 0x000f22000c1e1900 */
[----:B---3--:R-:W-:-:S03]  /*2480*/  @P1 LOP3.LUT R4, R4, R19, RZ, 0x3c, !PT ;  /* 0x0000001304041212 */ /* 0x008fc600078e3cff */
[----:B------:R-:W3:Y:S01]  /*2490*/  @P3 LDG.E R19, desc[UR12][R10.64+0xe8] ;  /* 0x0000e80c0a133981 */ /* 0x000ee2000c1e1900 */
        /* <DEDUP_REMOVED lines=8> */
[----:B----4-:R-:W-:Y:S02]  /*2520*/  @P4 LOP3.LUT R2, R2, R21, RZ, 0x3c, !PT ;  /* 0x0000001502024212 */ /* 0x010fe400078e3cff */
[----:B------:R-:W-:Y:S01]  /*2530*/  @P4 LOP3.LUT R3, R3, R22, RZ, 0x3c, !PT ;  /* 0x0000001603034212 */ /* 0x000fe200078e3cff */
[----:B------:R-:W4:Y:S01]  /*2540*/  @P6 LDG.E R21, desc[UR12][R10.64+0x11c] ;  /* 0x00011c0c0a156981 */ /* 0x000f22000c1e1900 */
[----:B------:R-:W-:-:S03]  /*2550*/  @P0 LOP3.LUT R6, R6, R25, RZ, 0x3c, !PT ;  /* 0x0000001906060212 */ /* 0x000fc600078e3cff */
[----:B------:R-:W4:Y:S01]  /*2560*/  @P6 LDG.E R22, desc[UR12][R10.64+0x120] ;  /* 0x0001200c0a166981 */ /* 0x000f22000c1e1900 */
[----:B------:R-:W-:-:S03]  /*2570*/  @P5 LOP3.LUT R3, R3, R18, RZ, 0x3c, !PT ;  /* 0x0000001203035212 */ /* 0x000fc600078e3cff */
[----:B------:R-:W4:Y:S04]  /*2580*/  @P0 LDG.E R18, desc[UR12][R10.64+0x134] ;  /* 0x0001340c0a120981 */ /* 0x000f28000c1e1900 */
[----:B------:R-:W4:Y:S01]  /*2590*/  @P0 LDG.E R25, desc[UR12][R10.64+0x138] ;  /* 0x0001380c0a190981 */ /* 0x000f22000c1e1900 */
[----:B---3--:R-:W-:-:S03]  /*25a0*/  @P3 LOP3.LUT R4, R4, R19, RZ, 0x3c, !PT ;  /* 0x0000001304043212 */ /* 0x008fc600078e3cff */
[----:B------:R-:W3:Y:S01]  /*25b0*/  @P5 LDG.E R19, desc[UR12][R10.64+0x110] ;  /* 0x0001100c0a135981 */ /* 0x000ee2000c1e1900 */
[----:B--2---:R-:W-:-:S03]  /*25c0*/  @P3 LOP3.LUT R5, R5, R20, RZ, 0x3c, !PT ;  /* 0x0000001405053212 */ /* 0x004fc600078e3cff */
[----:B------:R-:W2:Y:S01]  /*25d0*/  @P5 LDG.E R20, desc[UR12][R10.64+0x114] ;  /* 0x0001140c0a145981 */ /* 0x000ea2000c1e1900 */
[----:B------:R-:W-:-:S03]  /*25e0*/  @P4 LOP3.LUT R5, R5, R24, RZ, 0x3c, !PT ;  /* 0x0000001805054212 */ /* 0x000fc600078e3cff */
[----:B------:R-:W2:Y:S01]  /*25f0*/  @P6 LDG.E R24, desc[UR12][R10.64+0x128] ;  /* 0x0001280c0a186981 */ /* 0x000ea2000c1e1900 */
[----:B------:R-:W-:-:S03]  /*2600*/  @P5 LOP3.LUT R2, R2, R17, RZ, 0x3c, !PT ;  /* 0x0000001102025212 */ /* 0x000fc600078e3cff */
[----:B------:R-:W2:Y:S01]  /*2610*/  @P6 LDG.E R17, desc[UR12][R10.64+0x124] ;  /* 0x0001240c0a116981 */ /* 0x000ea2000c1e1900 */
[----:B------:R-:W-:-:S03]  /*2620*/  @P4 LOP3.LUT R4, R4, R23, RZ, 0x3c, !PT ;  /* 0x0000001704044212 */ /* 0x000fc600078e3cff */
[----:B------:R-:W2:Y:S01]  /*2630*/  @P0 LDG.E R23, desc[UR12][R10.64+0x130] ;  /* 0x0001300c0a170981 */ /* 0x000ea2000c1e1900 */
[----:B------:R-:W-:-:S04]  /*2640*/  UIADD3 UR4, UPT, UPT, UR4, 0x10, URZ ;  /* 0x0000001004047890 */ /* 0x000fc8000fffe0ff */
[----:B------:R-:W-:Y:S01]  /*2650*/  UISETP.NE.AND UP0, UPT, UR4, 0x20, UPT ;  /* 0x000000200400788c */ /* 0x000fe2000bf05270 */
[----:B----4-:R-:W-:Y:S02]  /*2660*/  @P6 LOP3.LUT R2, R2, R21, RZ, 0x3c, !PT ;  /* 0x0000001502026212 */ /* 0x010fe400078e3cff */
[----:B------:R-:W-:-:S04]  /*2670*/  @P6 LOP3.LUT R3, R3, R22, RZ, 0x3c, !PT ;  /* 0x0000001603036212 */ /* 0x000fc800078e3cff */
[----:B------:R-:W-:Y:S02]  /*2680*/  @P0 LOP3.LUT R3, R3, R18, RZ, 0x3c, !PT ;  /* 0x0000001203030212 */ /* 0x000fe400078e3cff */
[----:B---3--:R-:W-:Y:S02]  /*2690*/  @P5 LOP3.LUT R4, R4, R19, RZ, 0x3c, !PT ;  /* 0x0000001304045212 */ /* 0x008fe400078e3cff */
[----:B--2---:R-:W-:-:S04]  /*26a0*/  @P5 LOP3.LUT R5, R5, R20, RZ, 0x3c, !PT ;  /* 0x0000001405055212 */ /* 0x004fc800078e3cff */
[----:B------:R-:W-:Y:S02]  /*26b0*/  @P6 LOP3.LUT R5, R5, R24, RZ, 0x3c, !PT ;  /* 0x0000001805056212 */ /* 0x000fe400078e3cff */
[----:B------:R-:W-:Y:S02]  /*26c0*/  @P6 LOP3.LUT R4, R4, R17, RZ, 0x3c, !PT ;  /* 0x0000001104046212 */ /* 0x000fe400078e3cff */
[----:B------:R-:W-:Y:S02]  /*26d0*/  @P0 LOP3.LUT R5, R5, R26, RZ, 0x3c, !PT ;  /* 0x0000001a05050212 */ /* 0x000fe400078e3cff */
[----:B------:R-:W-:Y:S02]  /*26e0*/  @P0 LOP3.LUT R2, R2, R23, RZ, 0x3c, !PT ;  /* 0x0000001702020212 */ /* 0x000fe400078e3cff */
[----:B------:R-:W-:Y:S01]  /*26f0*/  @P0 LOP3.LUT R4, R4, R25, RZ, 0x3c, !PT ;  /* 0x0000001904040212 */ /* 0x000fe200078e3cff */
[----:B------:R-:W-:Y:S06]  /*2700*/  BRA.U UP0, `(.L_x_8) ;  /* 0xfffffff5004c7547 */ /* 0x000fec000b83ffff */
[----:B------:R-:W-:-:S05]  /*2710*/  VIADD R14, R14, 0x1 ;  /* 0x000000010e0e7836 */ /* 0x000fca0000000000 */
[----:B------:R-:W-:-:S13]  /*2720*/  ISETP.NE.AND P0, PT, R14, 0x5, PT ;  /* 0x000000050e00780c */ /* 0x000fda0003f05270 */
[----:B------:R-:W-:Y:S05]  /*2730*/  @P0 BRA `(.L_x_9) ;  /* 0xfffffff400300947 */ /* 0x000fea000383ffff */
[----:B------:R3:W-:Y:S04]  /*2740*/  STL [R1+0x4], R6 ;  /* 0x0000040601007387 */ /* 0x0007e80000100800 */
[----:B------:R3:W-:Y:S04]  /*2750*/  STL.64 [R1+0x8], R2 ;  /* 0x0000080201007387 */ /* 0x0007e80000100a00 */
[----:B------:R3:W-:Y:S02]  /*2760*/  STL.64 [R1+0x10], R4 ;  /* 0x0000100401007387 */ /* 0x0007e40000100a00 */
.L_x_3:
[----:B------:R-:W-:Y:S05]  /*2770*/  BSYNC.RECONVERGENT B1 ;  /* 0x0000000000017941 */ /* 0x000fea0003800200 */
.L_x_2:
[C---:B------:R-:W-:Y:S01]  /*2780*/  ISETP.GT.U32.AND P0, PT, R12.reuse, 0x3, PT ;  /* 0x000000030c00780c */ /* 0x040fe20003f04070 */
[----:B------:R-:W-:Y:S01]  /*2790*/  VIADD R13, R13, 0x1 ;  /* 0x000000010d0d7836 */ /* 0x000fe20000000000 */
[--C-:B------:R-:W-:Y:S02]  /*27a0*/  SHF.R.U64 R12, R12, 0x2, R7.reuse ;  /* 0x000000020c0c7819 */ /* 0x100fe40000001207 */
[----:B------:R-:W-:Y:S02]  /*27b0*/  ISETP.GT.U32.AND.EX P0, PT, R7, RZ, PT, P0 ;  /* 0x000000ff0700720c */ /* 0x000fe40003f04100 */
[----:B------:R-:W-:-:S11]  /*27c0*/  SHF.R.U32.HI R7, RZ, 0x2, R7 ;  /* 0x00000002ff077819 */ /* 0x000fd60000011607 */
[----:B------:R-:W-:Y:S05]  /*27d0*/  @P0 BRA `(.L_x_10) ;  /* 0xffffffd800cc0947 */ /* 0x000fea000383ffff */
.L_x_1:
[----:B------:R-:W-:Y:S05]  /*27e0*/  BSYNC.RECONVERGENT B0 ;  /* 0x0000000000007941 */ /* 0x000fea0003800200 */
.L_x_0:
[----:B------:R-:W-:Y:S01]  /*27f0*/  SHF.R.U32.HI R7, RZ, 0x2, R6 ;  /* 0x00000002ff077819 */ /* 0x000fe20000011606 */
[----:B-1----:R-:W1:Y:S01]  /*2800*/  LDC.64 R10, c[0x0][0x380] ;  /* 0x0000e000ff0a7b82 */ /* 0x002e620000000a00 */
[----:B------:R-:W4:Y:S01]  /*2810*/  LDCU.64 UR4, c[0x0][0x388] ;  /* 0x00007100ff0477ac */ /* 0x000f220008000a00 */
[----:B------:R1:W-:Y:S01]  /*2820*/  STL [R1+0x4], R2 ;  /* 0x0000040201007387 */ /* 0x0003e20000100800 */
[----:B------:R-:W-:Y:S01]  /*2830*/  LOP3.LUT R7, R7, R6, RZ, 0x3c, !PT ;  /* 0x0000000607077212 */ /* 0x000fe200078e3cff */
[----:B0-23--:R-:W-:Y:S02]  /*2840*/  IMAD.SHL.U32 R6, R5, 0x10, RZ ;  /* 0x0000001005067824 */ /* 0x00dfe400078e00ff */
[----:B------:R0:W-:Y:S02]  /*2850*/  STL.64 [R1+0x18], RZ ;  /* 0x000018ff01007387 */ /* 0x0001e40000100a00 */
[C---:B------:R-:W-:Y:S02]  /*2860*/  IMAD.SHL.U32 R8, R7.reuse, 0x2, RZ ;  /* 0x0000000207087824 */ /* 0x040fe400078e00ff */
[----:B------:R0:W-:Y:S03]  /*2870*/  STL [R1+0x20], RZ ;  /* 0x000020ff01007387 */ /* 0x0001e60000100800 */
[----:B------:R-:W-:Y:S01]  /*2880*/  LOP3.LUT R6, R7, R8, R6, 0x96, !PT ;  /* 0x0000000807067212 */ /* 0x000fe200078e9606 */
[----:B------:R-:W-:Y:S01]  /*2890*/  IMAD.MOV.U32 R7, RZ, RZ, 0x2f800000 ;  /* 0x2f800000ff077424 */ /* 0x000fe200078e00ff */
[----:B------:R0:W-:Y:S01]  /*28a0*/  STL.64 [R1+0x28], RZ ;  /* 0x000028ff01007387 */ /* 0x0001e20000100a00 */
[----:B------:R-:W-:Y:S01]  /*28b0*/  IMAD.MOV.U32 R8, RZ, RZ, R5 ;  /* 0x000000ffff087224 */ /* 0x000fe200078e0005 */
[----:B------:R-:W-:Y:S01]  /*28c0*/  LOP3.LUT R9, R6, R5, RZ, 0x3c, !PT ;  /* 0x0000000506097212 */ /* 0x000fe200078e3cff */
[----:B----4-:R-:W-:-:S04]  /*28d0*/  UIMAD UR4, UR5, UR4, URZ ;  /* 0x00000004050472a4 */ /* 0x010fc8000f8e02ff */
[----:B------:R-:W-:Y:S01]  /*28e0*/  VIADD R6, R9, UR6 ;  /* 0x0000000609067c36 */ /* 0x000fe20008000000 */
[----:B------:R0:W-:Y:S01]  /*28f0*/  STL.64 [R1+0x10], R8 ;  /* 0x0000100801007387 */ /* 0x0001e20000100a00 */
[----:B-1----:R-:W-:-:S03]  /*2900*/  IMAD.WIDE R10, R0, 0x4, R10 ;  /* 0x00000004000a7825 */ /* 0x002fc600078e020a */
[----:B------:R-:W-:Y:S01]  /*2910*/  I2FP.F32.U32 R6, R6 ;  /* 0x0000000600067245 */ /* 0x000fe20000201000 */
[----:B------:R-:W-:-:S04]  /*2920*/  VIADD R0, R0, UR7 ;  /* 0x0000000700007c36 */ /* 0x000fc80008000000 */
[----:B------:R-:W-:Y:S01]  /*2930*/  FFMA R12, R6, R7, 1.1641532182693481445e-10 ;  /* 0x2f000000060c7423 */ /* 0x000fe20000000007 */
[----:B------:R-:W-:Y:S01]  /*2940*/  IMAD.MOV.U32 R6, RZ, RZ, R3 ;  /* 0x000000ffff067224 */ /* 0x000fe200078e0003 */
[----:B------:R-:W-:Y:S01]  /*2950*/  ISETP.GE.AND P0, PT, R0, UR4, PT ;  /* 0x0000000400007c0c */ /* 0x000fe2000bf06270 */
[----:B------:R-:W-:Y:S02]  /*2960*/  IMAD.MOV.U32 R7, RZ, RZ, R4 ;  /* 0x000000ffff077224 */ /* 0x000fe400078e0004 */
[----:B------:R-:W-:-:S03]  /*2970*/  FMUL R3, R12, 0.10000000149011611938 ;  /* 0x3dcccccd0c037820 */ /* 0x000fc60000400000 */
[----:B------:R0:W-:Y:S04]  /*2980*/  STL.64 [R1+0x8], R6 ;  /* 0x0000080601007387 */ /* 0x0001e80000100a00 */
[----:B------:R0:W-:Y:S03]  /*2990*/  STG.E desc[UR12][R10.64], R3 ;  /* 0x000000030a007986 */ /* 0x0001e6000c10190c */
[----:B------:R-:W-:Y:S05]  /*29a0*/  @!P0 BRA `(.L_x_11) ;  /* 0xffffffd400f48947 */ /* 0x000fea000383ffff */
[----:B------:R-:W-:Y:S05]  /*29b0*/  EXIT ;  /* 0x000000000000794d */ /* 0x000fea0003800000 */
.L_x_12:
[----:B------:R-:W-:-:S00]  /*29c0*/  BRA `(.L_x_12) ;  /* 0xfffffffc00fc7947 */ /* 0x000fc0000383ffff */
[----:B------:R-:W-:-:S00]  /*29d0*/  NOP ;  /* 0x0000000000007918 */ /* 0x000fc00000000000 */
        /* <DEDUP_REMOVED lines=10> */
.L_x_122:


//--------------------- .text._Z16attention_scoresPfS_S_ii --------------------------
	.section	.text._Z16attention_scoresPfS_S_ii,"ax",@progbits
	.align	128
        .global         _Z16attention_scoresPfS_S_ii
        .type           _Z16attention_scoresPfS_S_ii,@function
        .size           _Z16attention_scoresPfS_S_ii,(.L_x_120 - _Z16attention_scoresPfS_S_ii)
        .other          _Z16attention_scoresPfS_S_ii,@"STO_CUDA_ENTRY STV_DEFAULT"
_Z16attention_scoresPfS_S_ii:
.text._Z16attention_scoresPfS_S_ii:
[----:B------:R-:W-:Y:S01]  /*0000*/  LDC R1, c[0x0][0x37c] ;  /* 0x0000df00ff017b82 */ /* 0x000fe20000000800 */
[----:B------:R-:W0:Y:S07]  /*0010*/  S2R R3, SR_TID.Y ;  /* 0x0000000000037919 */ /* 0x000e2e0000002200 */
[----:B------:R-:W0:Y:S01]  /*0020*/  LDC R6, c[0x0][0x364] ;  /* 0x0000d900ff067b82 */ /* 0x000e220000000800 */
[----:B------:R-:W1:Y:S01]  /*0030*/  LDCU UR6, c[0x0][0x398] ;  /* 0x00007300ff0677ac */ /* 0x000e620008000800 */
[----:B------:R-:W2:Y:S06]  /*0040*/  S2R R0, SR_TID.X ;  /* 0x0000000000007919 */ /* 0x000eac0000002100 */
[----:B------:R-:W0:Y:S08]  /*0050*/  S2UR UR4, SR_CTAID.Y ;  /* 0x00000000000479c3 */ /* 0x000e300000002600 */
[----:B------:R-:W2:Y:S08]  /*0060*/  S2UR UR5, SR_CTAID.X ;  /* 0x00000000000579c3 */ /* 0x000eb00000002500 */
[----:B------:R-:W2:Y:S01]  /*0070*/  LDC R7, c[0x0][0x360] ;  /* 0x0000d800ff077b82 */ /* 0x000ea20000000800 */
[----:B0-----:R-:W-:-:S02]  /*0080*/  IMAD R6, R6, UR4, R3 ;  /* 0x0000000406067c24 */ /* 0x001fc4000f8e0203 */
[----:B--2---:R-:W-:-:S05]  /*0090*/  IMAD R7, R7, UR5, R0 ;  /* 0x0000000507077c24 */ /* 0x004fca000f8e0200 */
[----:B------:R-:W-:-:S04]  /*00a0*/  VIMNMX R0, PT, PT, R6, R7, !PT ;  /* 0x0000000706007248 */ /* 0x000fc80007fe0100 */
[----:B-1----:R-:W-:-:S13]  /*00b0*/  ISETP.GE.AND P0, PT, R0, UR6, PT ;  /* 0x0000000600007c0c */ /* 0x002fda000bf06270 */
[----:B------:R-:W-:Y:S05]  /*00c0*/  @P0 EXIT ;  /* 0x000000000000094d */ /* 0x000fea0003800000 */
[----:B------:R-:W0:Y:S01]  /*00d0*/  LDCU UR12, c[0x0][0x39c] ;  /* 0x00007380ff0c77ac */ /* 0x000e220008000800 */
[----:B------:R-:W-:Y:S01]  /*00e0*/  HFMA2 R14, -RZ, RZ, 0, 0 ;  /* 0x00000000ff0e7431 */ /* 0x000fe200000001ff */
[----:B------:R-:W1:Y:S01]  /*00f0*/  LDCU.64 UR10, c[0x0][0x358] ;  /* 0x00006b00ff0a77ac */ /* 0x000e620008000a00 */
[----:B0-----:R-:W-:-:S09]  /*0100*/  UISETP.GE.AND UP0, UPT, UR12, 0x1, UPT ;  /* 0x000000010c00788c */ /* 0x001fd2000bf06270 */
[----:B-1----:R-:W-:Y:S05]  /*0110*/  BRA.U !UP0, `(.L_x_13) ;  /* 0x00000009089c7547 */ /* 0x002fea000b800000 */
[----:B------:R-:W-:Y:S02]  /*0120*/  UISETP.GE.U32.AND UP1, UPT, UR12, 0x10, UPT ;  /* 0x000000100c00788c */ /* 0x000fe4000bf26070 */
[----:B------:R-:W-:Y:S01]  /*0130*/  IMAD R8, R6, UR12, RZ ;  /* 0x0000000c06087c24 */ /* 0x000fe2000f8e02ff */
[----:B------:R-:W-:Y:S02]  /*0140*/  ULOP3.LUT UR8, UR12, 0xf, URZ, 0xc0, !UPT ;  /* 0x0000000f0c087892 */ /* 0x000fe4000f8ec0ff */
[----:B------:R-:W-:Y:S01]  /*0150*/  IMAD R9, R7, UR12, RZ ;  /* 0x0000000c07097c24 */ /* 0x000fe2000f8e02ff */
[----:B------:R-:W-:Y:S01]  /*0160*/  MOV R14, RZ ;  /* 0x000000ff000e7202 */ /* 0x000fe20000000f00 */
[----:B------:R-:W-:Y:S01]  /*0170*/  UMOV UR4, URZ ;  /* 0x000000ff00047c82 */ /* 0x000fe20008000000 */
[----:B------:R-:W-:Y:S01]  /*0180*/  UISETP.NE.AND UP0, UPT, UR8, URZ, UPT ;  /* 0x000000ff0800728c */ /* 0x000fe2000bf05270 */
[----:B------:R-:W-:Y:S10]  /*0190*/  BRA.U !UP1, `(.L_x_14) ;  /* 0x0000000509107547 */ /* 0x000ff4000b800000 */
[----:B------:R-:W0:Y:S01]  /*01a0*/  LDC.64 R2, c[0x0][0x380] ;  /* 0x0000e000ff027b82 */ /* 0x000e220000000a00 */
[----:B------:R-:W1:Y:S01]  /*01b0*/  LDCU.64 UR6, c[0x0][0x388] ;  /* 0x00007100ff0677ac */ /* 0x000e620008000a00 */
[----:B------:R-:W-:Y:S01]  /*01c0*/  MOV R14, RZ ;  /* 0x000000ff000e7202 */ /* 0x000fe20000000f00 */
[----:B------:R-:W-:Y:S01]  /*01d0*/  IMAD.MOV.U32 R0, RZ, RZ, R9 ;  /* 0x000000ffff007224 */ /* 0x000fe200078e0009 */
[----:B------:R-:W-:-:S04]  /*01e0*/  ULOP3.LUT UR4, UR12, 0x7ffffff0, URZ, 0xc0, !UPT ;  /* 0x7ffffff00c047892 */ /* 0x000fc8000f8ec0ff */
[----:B------:R-:W-:Y:S02]  /*01f0*/  UIADD3 UR9, UPT, UPT, -UR4, URZ, URZ ;  /* 0x000000ff04097290 */ /* 0x000fe4000fffe1ff */
[----:B-1----:R-:W-:-:S04]  /*0200*/  UIADD3 UR5, UP1, UPT, UR6, 0x20, URZ ;  /* 0x0000002006057890 */ /* 0x002fc8000ff3e0ff */
[----:B------:R-:W-:Y:S01]  /*0210*/  UIADD3.X UR6, UPT, UPT, URZ, UR7, URZ, UP1, !UPT ;  /* 0x00000007ff067290 */ /* 0x000fe20008ffe4ff */
[----:B0-----:R-:W-:-:S03]  /*0220*/  IMAD.WIDE.U32 R2, R8, 0x4, R2 ;  /* 0x0000000408027825 */ /* 0x001fc600078e0002 */
[----:B------:R-:W-:-:S04]  /*0230*/  IADD3 R4, P0, PT, R2, 0x20, RZ ;  /* 0x0000002002047810 */ /* 0x000fc80007f1e0ff */
[----:B------:R-:W-:-:S09]  /*0240*/  IADD3.X R5, PT, PT, RZ, R3, RZ, P0, !PT ;  /* 0x00000003ff057210 */ /* 0x000fd200007fe4ff */
.L_x_15:
[----:B------:R-:W-:Y:S01]  /*0250*/  MOV R2, UR5 ;  /* 0x0000000500027c02 */ /* 0x000fe20008000f00 */
[----:B------:R-:W2:Y:S01]  /*0260*/  LDG.E R15, desc[UR10][R4.64+-0x20] ;  /* 0xffffe00a040f7981 */ /* 0x000ea2000c1e1900 */
[----:B------:R-:W-:-:S03]  /*0270*/  MOV R3, UR6 ;  /* 0x0000000600037c02 */ /* 0x000fc60008000f00 */
[----:B------:R-:W3:Y:S01]  /*0280*/  LDG.E R17, desc[UR10][R4.64+-0x1c] ;  /* 0xffffe40a04117981 */ /* 0x000ee2000c1e1900 */
[----:B------:R-:W-:-:S03]  /*0290*/  IMAD.WIDE R2, R0, 0x4, R2 ;  /* 0x0000000400027825 */ /* 0x000fc600078e0202 */
[----:B------:R-:W4:Y:S04]  /*02a0*/  LDG.E R19, desc[UR10][R4.64+-0x18] ;  /* 0xffffe80a04137981 */ /* 0x000f28000c1e1900 */
[----:B------:R-:W2:Y:S04]  /*02b0*/  LDG.E R16, desc[UR10][R2.64+-0x20] ;  /* 0xffffe00a02107981 */ /* 0x000ea8000c1e1900 */
[----:B------:R-:W3:Y:S04]  /*02c0*/  LDG.E R24, desc[UR10][R2.64+-0x1c] ;  /* 0xffffe40a02187981 */ /* 0x000ee8000c1e1900 */
[----:B------:R-:W4:Y:S04]  /*02d0*/  LDG.E R18, desc[UR10][R2.64+-0x18] ;  /* 0xffffe80a02127981 */ /* 0x000f28000c1e1900 */
[----:B------:R-:W5:Y:S04]  /*02e0*/  LDG.E R20, desc[UR10][R4.64+-0x14] ;  /* 0xffffec0a04147981 */ /* 0x000f68000c1e1900 */
        /* <DEDUP_REMOVED lines=8> */
[----:B------:R-:W5:Y:S01]  /*0370*/  LDG.E R26, desc[UR10][R4.64+0x1c] ;  /* 0x00001c0a041a7981 */ /* 0x000f62000c1e1900 */
[----:B--2---:R-:W-:-:S03]  /*0380*/  FFMA R16, R15, R16, R14 ;  /* 0x000000100f107223 */ /* 0x004fc6000000000e */
[----:B------:R-:W2:Y:S01]  /*0390*/  LDG.E R15, desc[UR10][R4.64+-0x4] ;  /* 0xfffffc0a040f7981 */ /* 0x000ea2000c1e1900 */
[----:B---3--:R-:W-:-:S03]  /*03a0*/  FFMA R24, R17, R24, R16 ;  /* 0x0000001811187223 */ /* 0x008fc60000000010 */
[----:B------:R-:W2:Y:S01]  /*03b0*/  LDG.E R14, desc[UR10][R2.64+-0x4] ;  /* 0xfffffc0a020e7981 */ /* 0x000ea2000c1e1900 */
[----:B----4-:R-:W-:-:S03]  /*03c0*/  FFMA R25, R19, R18, R24 ;  /* 0x0000001213197223 */ /* 0x010fc60000000018 */
[----:B------:R-:W3:Y:S04]  /*03d0*/  LDG.E R16, desc[UR10][R4.64] ;  /* 0x0000000a04107981 */ /* 0x000ee8000c1e1900 */
[----:B------:R-:W3:Y:S01]  /*03e0*/  LDG.E R17, desc[UR10][R2.64] ;  /* 0x0000000a02117981 */ /* 0x000ee2000c1e1900 */
[----:B-----5:R-:W-:-:S03]  /*03f0*/  FFMA R25, R20, R21, R25 ;  /* 0x0000001514197223 */ /* 0x020fc60000000019 */
[----:B------:R-:W4:Y:S04]  /*0400*/  LDG.E R18, desc[UR10][R4.64+0x4] ;  /* 0x0000040a04127981 */ /* 0x000f28000c1e1900 */
[----:B------:R-:W4:Y:S01]  /*0410*/  LDG.E R19, desc[UR10][R2.64+0x4] ;  /* 0x0000040a02137981 */ /* 0x000f22000c1e1900 */
[----:B------:R-:W-:-:S03]  /*0420*/  FFMA R25, R22, R23, R25 ;  /* 0x0000001716197223 */ /* 0x000fc60000000019 */
[----:B------:R-:W5:Y:S04]  /*0430*/  LDG.E R20, desc[UR10][R4.64+0x8] ;  /* 0x0000080a04147981 */ /* 0x000f68000c1e1900 */
[----:B------:R-:W5:Y:S01]  /*0440*/  LDG.E R21, desc[UR10][R2.64+0x8] ;  /* 0x0000080a02157981 */ /* 0x000f62000c1e1900 */
[----:B------:R-:W-:-:S03]  /*0450*/  FFMA R25, R10, R11, R25 ;  /* 0x0000000b0a197223 */ /* 0x000fc60000000019 */
[----:B------:R-:W5:Y:S04]  /*0460*/  LDG.E R22, desc[UR10][R4.64+0xc] ;  /* 0x00000c0a04167981 */ /* 0x000f68000c1e1900 */
[----:B------:R-:W5:Y:S04]  /*0470*/  LDG.E R23, desc[UR10][R2.64+0xc] ;  /* 0x00000c0a02177981 */ /* 0x000f68000c1e1900 */
[----:B------:R-:W5:Y:S01]  /*0480*/  LDG.E R10, desc[UR10][R4.64+0x10] ;  /* 0x0000100a040a7981 */ /* 0x000f62000c1e1900 */
[----:B------:R-:W-:-:S03]  /*0490*/  FFMA R28, R12, R13, R25 ;  /* 0x0000000d0c1c7223 */ /* 0x000fc60000000019 */
[----:B------:R-:W5:Y:S04]  /*04a0*/  LDG.E R11, desc[UR10][R2.64+0x10] ;  /* 0x0000100a020b7981 */ /* 0x000f68000c1e1900 */
[----:B------:R-:W5:Y:S04]  /*04b0*/  LDG.E R24, desc[UR10][R4.64+0x14] ;  /* 0x0000140a04187981 */ /* 0x000f68000c1e1900 */
[----:B------:R-:W5:Y:S04]  /*04c0*/  LDG.E R25, desc[UR10][R2.64+0x14] ;  /* 0x0000140a02197981 */ /* 0x000f68000c1e1900 */
[----:B------:R0:W5:Y:S04]  /*04d0*/  LDG.E R13, desc[UR10][R4.64+0x18] ;  /* 0x0000180a040d7981 */ /* 0x000168000c1e1900 */
[----:B------:R-:W5:Y:S01]  /*04e0*/  LDG.E R12, desc[UR10][R2.64+0x18] ;  /* 0x0000180a020c7981 */ /* 0x000f62000c1e1900 */
[----:B------:R-:W-:-:S04]  /*04f0*/  UIADD3 UR9, UPT, UPT, UR9, 0x10, URZ ;  /* 0x0000001009097890 */ /* 0x000fc8000fffe0ff */
[----:B------:R-:W-:Y:S01]  /*0500*/  UISETP.NE.AND UP1, UPT, UR9, URZ, UPT ;  /* 0x000000ff0900728c */ /* 0x000fe2000bf25270 */
[----:B0-----:R-:W-:Y:S01]  /*0510*/  IADD3 R4, P0, PT, R4, 0x40, RZ ;  /* 0x0000004004047810 */ /* 0x001fe20007f1e0ff */
[----:B------:R-:W-:-:S03]  /*0520*/  VIADD R0, R0, 0x10 ;  /* 0x0000001000007836 */ /* 0x000fc60000000000 */
[----:B------:R-:W-:Y:S01]  /*0530*/  IADD3.X R5, PT, PT, RZ, R5, RZ, P0, !PT ;  /* 0x00000005ff057210 */ /* 0x000fe200007fe4ff */
[----:B--2---:R-:W-:-:S04]  /*0540*/  FFMA R15, R15, R14, R28 ;  /* 0x0000000e0f0f7223 */ /* 0x004fc8000000001c */
[----:B---3--:R-:W-:-:S04]  /*0550*/  FFMA R15, R16, R17, R15 ;  /* 0x00000011100f7223 */ /* 0x008fc8000000000f */
[----:B----4-:R-:W-:-:S04]  /*0560*/  FFMA R15, R18, R19, R15 ;  /* 0x00000013120f7223 */ /* 0x010fc8000000000f */
[----:B-----5:R-:W-:-:S04]  /*0570*/  FFMA R15, R20, R21, R15 ;  /* 0x00000015140f7223 */ /* 0x020fc8000000000f */
[----:B------:R-:W-:-:S04]  /*0580*/  FFMA R15, R22, R23, R15 ;  /* 0x00000017160f7223 */ /* 0x000fc8000000000f */
[----:B------:R-:W-:-:S04]  /*0590*/  FFMA R11, R10, R11, R15 ;  /* 0x0000000b0a0b7223 */ /* 0x000fc8000000000f */
[----:B------:R-:W-:-:S04]  /*05a0*/  FFMA R24, R24, R25, R11 ;  /* 0x0000001918187223 */ /* 0x000fc8000000000b */
[----:B------:R-:W-:-:S04]  /*05b0*/  FFMA R13, R13, R12, R24 ;  /* 0x0000000c0d0d7223 */ /* 0x000fc80000000018 */
[----:B------:R-:W-:Y:S01]  /*05c0*/  FFMA R14, R26, R27, R13 ;  /* 0x0000001b1a0e7223 */ /* 0x000fe2000000000d */
[----:B------:R-:W-:Y:S06]  /*05d0*/  BRA.U UP1, `(.L_x_15) ;  /* 0xfffffffd011c7547 */ /* 0x000fec000b83ffff */
.L_x_14:
[----:B------:R-:W-:Y:S05]  /*05e0*/  BRA.U !UP0, `(.L_x_13) ;  /* 0x0000000508687547 */ /* 0x000fea000b800000 */
[----:B------:R-:W-:Y:S02]  /*05f0*/  UISETP.GE.U32.AND UP0, UPT, UR8, 0x8, UPT ;  /* 0x000000080800788c */ /* 0x000fe4000bf06070 */
[----:B------:R-:W-:-:S04]  /*0600*/  ULOP3.LUT UR6, UR12, 0x7, URZ, 0xc0, !UPT ;  /* 0x000000070c067892 */ /* 0x000fc8000f8ec0ff */
[----:B------:R-:W-:-:S03]  /*0610*/  UISETP.NE.AND UP1, UPT, UR6, URZ, UPT ;  /* 0x000000ff0600728c */ /* 0x000fc6000bf25270 */
[----:B------:R-:W-:Y:S08]  /*0620*/  BRA.U !UP0, `(.L_x_16) ;  /* 0x0000000108907547 */ /* 0x000ff0000b800000 */
[----:B------:R-:W0:Y:S01]  /*0630*/  LDC.64 R10, c[0x0][0x380] ;  /* 0x0000e000ff0a7b82 */ /* 0x000e220000000a00 */
[----:B------:R-:W1:Y:S01]  /*0640*/  LDCU.64 UR8, c[0x0][0x380] ;  /* 0x00007000ff0877ac */ /* 0x000e620008000a00 */
[C---:B------:R-:W-:Y:S02]  /*0650*/  IADD3 R3, PT, PT, R8.reuse, UR4, RZ ;  /* 0x0000000408037c10 */ /* 0x040fe4000fffe0ff */
[----:B------:R-:W-:Y:S02]  /*0660*/  IADD3 R0, P0, PT, R8, UR4, RZ ;  /* 0x0000000408007c10 */ /* 0x000fe4000ff1e0ff */
[----:B------:R-:W-:Y:S02]  /*0670*/  IADD3 R13, PT, PT, R9, UR4, RZ ;  /* 0x00000004090d7c10 */ /* 0x000fe4000fffe0ff */
[----:B------:R-:W2:Y:S01]  /*0680*/  LDC.64 R4, c[0x0][0x388] ;  /* 0x0000e200ff047b82 */ /* 0x000ea20000000a00 */
[----:B0-----:R-:W-:Y:S01]  /*0690*/  IMAD.WIDE.U32 R10, R3, 0x4, R10 ;  /* 0x00000004030a7825 */ /* 0x001fe200078e000a */
[----:B------:R-:W-:-:S02]  /*06a0*/  IADD3.X R3, PT, PT, RZ, RZ, RZ, P0, !PT ;  /* 0x000000ffff037210 */ /* 0x000fc400007fe4ff */
[C---:B-1----:R-:W-:Y:S02]  /*06b0*/  LEA R2, P0, R0.reuse, UR8, 0x2 ;  /* 0x0000000800027c11 */ /* 0x042fe4000f8010ff */
[----:B------:R-:W3:Y:S02]  /*06c0*/  LDG.E R15, desc[UR10][R10.64] ;  /* 0x0000000a0a0f7981 */ /* 0x000ee4000c1e1900 */
[----:B------:R-:W-:Y:S01]  /*06d0*/  LEA.HI.X R3, R0, UR9, R3, 0x2, P0 ;  /* 0x0000000900037c11 */ /* 0x000fe200080f1403 */
[----:B--2---:R-:W-:-:S04]  /*06e0*/  IMAD.WIDE R4, R13, 0x4, R4 ;  /* 0x000000040d047825 */ /* 0x004fc800078e0204 */
[----:B------:R-:W2:Y:S04]  /*06f0*/  LDG.E R18, desc[UR10][R2.64+0x4] ;  /* 0x0000040a02127981 */ /* 0x000ea8000c1e1900 */
[----:B------:R-:W3:Y:S04]  /*0700*/  LDG.E R16, desc[UR10][R4.64] ;  /* 0x0000000a04107981 */ /* 0x000ee8000c1e1900 */
[----:B------:R-:W2:Y:S04]  /*0710*/  LDG.E R17, desc[UR10][R4.64+0x4] ;  /* 0x0000040a04117981 */ /* 0x000ea8000c1e1900 */
[----:B------:R-:W4:Y:S04]  /*0720*/  LDG.E R19, desc[UR10][R4.64+0x8] ;  /* 0x0000080a04137981 */ /* 0x000f28000c1e1900 */
        /* <DEDUP_REMOVED lines=11> */
[----:B------:R-:W-:Y:S01]  /*07e0*/  UIADD3 UR4, UPT, UPT, UR4, 0x8, URZ ;  /* 0x0000000804047890 */ /* 0x000fe2000fffe0ff */
[----:B---3--:R-:W-:-:S04]  /*07f0*/  FFMA R15, R15, R16, R14 ;  /* 0x000000100f0f7223 */ /* 0x008fc8000000000e */
[----:B--2---:R-:W-:-:S04]  /*0800*/  FFMA R15, R18, R17, R15 ;  /* 0x00000011120f7223 */ /* 0x004fc8000000000f */
[----:B----4-:R-:W-:-:S04]  /*0810*/  FFMA R15, R20, R19, R15 ;  /* 0x00000013140f7223 */ /* 0x010fc8000000000f */
[----:B-----5:R-:W-:-:S04]  /*0820*/  FFMA R15, R22, R21, R15 ;  /* 0x00000015160f7223 */ /* 0x020fc8000000000f */
[----:B------:R-:W-:-:S04]  /*0830*/  FFMA R15, R24, R23, R15 ;  /* 0x00000017180f7223 */ /* 0x000fc8000000000f */
[----:B------:R-:W-:-:S04]  /*0840*/  FFMA R13, R12, R13, R15 ;  /* 0x0000000d0c0d7223 */ /* 0x000fc8000000000f */
[----:B------:R-:W-:-:S04]  /*0850*/  FFMA R11, R0, R11, R13 ;  /* 0x0000000b000b7223 */ /* 0x000fc8000000000d */
[----:B------:R-:W-:-:S07]  /*0860*/  FFMA R14, R10, R25, R11 ;  /* 0x000000190a0e7223 */ /* 0x000fce000000000b */
.L_x_16:
[----:B------:R-:W-:Y:S05]  /*0870*/  BRA.U !UP1, `(.L_x_13) ;  /* 0x0000000109c47547 */ /* 0x000fea000b800000 */
[----:B------:R-:W-:Y:S02]  /*0880*/  UISETP.GE.U32.AND UP0, UPT, UR6, 0x4, UPT ;  /* 0x000000040600788c */ /* 0x000fe4000bf06070 */
[----:B------:R-:W-:-:S04]  /*0890*/  ULOP3.LUT UR5, UR12, 0x3, URZ, 0xc0, !UPT ;  /* 0x000000030c057892 */ /* 0x000fc8000f8ec0ff */
[----:B------:R-:W-:-:S03]  /*08a0*/  UISETP.NE.AND UP1, UPT, UR5, URZ, UPT ;  /* 0x000000ff0500728c */ /* 0x000fc6000bf25270 */
[----:B------:R-:W-:Y:S08]  /*08b0*/  BRA.U !UP0, `(.L_x_17) ;  /* 0x0000000108607547 */ /* 0x000ff0000b800000 */
[----:B------:R-:W0:Y:S01]  /*08c0*/  LDC.64 R2, c[0x0][0x380] ;  /* 0x0000e000ff027b82 */ /* 0x000e220000000a00 */
[----:B------:R-:W1:Y:S01]  /*08d0*/  LDCU.64 UR6, c[0x0][0x380] ;  /* 0x00007000ff0677ac */ /* 0x000e620008000a00 */
[C---:B------:R-:W-:Y:S01]  /*08e0*/  VIADD R11, R8.reuse, UR4 ;  /* 0x00000004080b7c36 */ /* 0x040fe20008000000 */
[----:B------:R-:W-:Y:S02]  /*08f0*/  IADD3 R0, P0, PT, R8, UR4, RZ ;  /* 0x0000000408007c10 */ /* 0x000fe4000ff1e0ff */
[----:B------:R-:W-:-:S03]  /*0900*/  IADD3 R13, PT, PT, R9, UR4, RZ ;  /* 0x00000004090d7c10 */ /* 0x000fc6000fffe0ff */
[----:B------:R-:W2:Y:S01]  /*0910*/  LDC.64 R4, c[0x0][0x388] ;  /* 0x0000e200ff047b82 */ /* 0x000ea20000000a00 */
[----:B0-----:R-:W-:Y:S01]  /*0920*/  IMAD.WIDE.U32 R10, R11, 0x4, R2 ;  /* 0x000000040b0a7825 */ /* 0x001fe200078e0002 */
[----:B------:R-:W-:Y:S02]  /*0930*/  IADD3.X R3, PT, PT, RZ, RZ, RZ, P0, !PT ;  /* 0x000000ffff037210 */ /* 0x000fe400007fe4ff */
[----:B-1----:R-:W-:-:S03]  /*0940*/  LEA R2, P0, R0, UR6, 0x2 ;  /* 0x0000000600027c11 */ /* 0x002fc6000f8010ff */
[----:B------:R-:W3:Y:S01]  /*0950*/  LDG.E R11, desc[UR10][R10.64] ;  /* 0x0000000a0a0b7981 */ /* 0x000ee2000c1e1900 */
        /* <DEDUP_REMOVED lines=8> */
[----:B------:R-:W5:Y:S01]  /*09e0*/  LDG.E R18, desc[UR10][R4.64+0xc] ;  /* 0x00000c0a04127981 */ /* 0x000f62000c1e1900 */
[----:B------:R-:W-:Y:S01]  /*09f0*/  UIADD3 UR4, UPT, UPT, UR4, 0x4, URZ ;  /* 0x0000000404047890 */ /* 0x000fe2000fffe0ff */
[----:B---3--:R-:W-:-:S04]  /*0a00*/  FFMA R0, R11, R0, R14 ;  /* 0x000000000b007223 */ /* 0x008fc8000000000e */
[----:B--2---:R-:W-:-:S04]  /*0a10*/  FFMA R0, R13, R12, R0 ;  /* 0x0000000c0d007223 */ /* 0x004fc80000000000 */
[----:B----4-:R-:W-:-:S04]  /*0a20*/  FFMA R0, R15, R16, R0 ;  /* 0x000000100f007223 */ /* 0x010fc80000000000 */
[----:B-----5:R-:W-:-:S07]  /*0a30*/  FFMA R14, R17, R18, R0 ;  /* 0x00000012110e7223 */ /* 0x020fce0000000000 */
.L_x_17:
[----:B------:R-:W-:Y:S05]  /*0a40*/  BRA.U !UP1, `(.L_x_13) ;  /* 0x0000000109507547 */ /* 0x000fea000b800000 */
[----:B------:R-:W0:Y:S01]  /*0a50*/  LDC.64 R4, c[0x0][0x380] ;  /* 0x0000e000ff047b82 */ /* 0x000e220000000a00 */
[----:B------:R-:W-:Y:S01]  /*0a60*/  IADD3 R11, PT, PT, R8, UR4, RZ ;  /* 0x00000004080b7c10 */ /* 0x000fe2000fffe0ff */
[----:B------:R-:W-:-:S06]  /*0a70*/  UIADD3 UR5, UPT, UPT, -UR5, URZ, URZ ;  /* 0x000000ff05057290 */ /* 0x000fcc000fffe1ff */
[----:B------:R-:W1:Y:S01]  /*0a80*/  LDC.64 R2, c[0x0][0x388] ;  /* 0x0000e200ff027b82 */ /* 0x000e620000000a00 */
[----:B0-----:R-:W-:Y:S01]  /*0a90*/  IMAD.WIDE.U32 R4, R11, 0x4, R4 ;  /* 0x000000040b047825 */ /* 0x001fe200078e0004 */
[----:B------:R-:W-:-:S03]  /*0aa0*/  IADD3 R11, PT, PT, R9, UR4, RZ ;  /* 0x00000004090b7c10 */ /* 0x000fc6000fffe0ff */
[----:B------:R-:W-:Y:S01]  /*0ab0*/  IMAD.MOV.U32 R13, RZ, RZ, R5 ;  /* 0x000000ffff0d7224 */ /* 0x000fe200078e0005 */
[----:B------:R-:W-:-:S07]  /*0ac0*/  MOV R0, R4 ;  /* 0x0000000400007202 */ /* 0x000fce0000000f00 */
.L_x_18:
[----:B-1----:R-:W-:Y:S01]  /*0ad0*/  IMAD.WIDE R4, R11, 0x4, R2 ;  /* 0x000000040b047825 */ /* 0x002fe200078e0202 */
[----:B------:R-:W-:Y:S02]  /*0ae0*/  MOV R9, R13 ;  /* 0x0000000d00097202 */ /* 0x000fe40000000f00 */
[----:B------:R-:W-:-:S03]  /*0af0*/  MOV R8, R0 ;  /* 0x0000000000087202 */ /* 0x000fc60000000f00 */
[----:B------:R-:W2:Y:S04]  /*0b00*/  LDG.E R4, desc[UR10][R4.64] ;  /* 0x0000000a04047981 */ /* 0x000ea8000c1e1900 */
[----:B------:R-:W2:Y:S01]  /*0b10*/  LDG.E R9, desc[UR10][R8.64] ;  /* 0x0000000a08097981 */ /* 0x000ea2000c1e1900 */
[----:B------:R-:W-:Y:S01]  /*0b20*/  UIADD3 UR5, UPT, UPT, UR5, 0x1, URZ ;  /* 0x0000000105057890 */ /* 0x000fe2000fffe0ff */
[----:B------:R-:W-:Y:S02]  /*0b30*/  IADD3 R0, P0, PT, R0, 0x4, RZ ;  /* 0x0000000400007810 */ /* 0x000fe40007f1e0ff */
[----:B------:R-:W-:Y:S01]  /*0b40*/  IADD3 R11, PT, PT, R11, 0x1, RZ ;  /* 0x000000010b0b7810 */ /* 0x000fe20007ffe0ff */
[----:B------:R-:W-:Y:S02]  /*0b50*/  UISETP.NE.AND UP0, UPT, UR5, URZ, UPT ;  /* 0x000000ff0500728c */ /* 0x000fe4000bf05270 */
[----:B------:R-:W-:-:S02]  /*0b60*/  IMAD.X R13, RZ, RZ, R13, P0 ;  /* 0x000000ffff0d7224 */ /* 0x000fc400000e060d */
[----:B--2---:R-:W-:-:S05]  /*0b70*/  FFMA R14, R9, R4, R14 ;  /* 0x00000004090e7223 */ /* 0x004fca000000000e */
[----:B------:R-:W-:Y:S05]  /*0b80*/  BRA.U UP0, `(.L_x_18) ;  /* 0xfffffffd00d07547 */ /* 0x000fea000b83ffff */
.L_x_13:
[----:B------:R-:W-:-:S04]  /*0b90*/  I2FP.F32.S32 R0, UR12 ;  /* 0x0000000c00007c45 */ /* 0x000fc80008201400 */
[----:B------:R-:W-:Y:S01]  /*0ba0*/  IADD3 R2, PT, PT, R0, -0xd000000, RZ ;  /* 0xf300000000027810 */ /* 0x000fe20007ffe0ff */
[----:B------:R0:W1:Y:S03]  /*0bb0*/  MUFU.RSQ R3, R0 ;  /* 0x0000000000037308 */ /* 0x0000660000001400 */
[----:B------:R-:W-:-:S13]  /*0bc0*/  ISETP.GT.U32.AND P0, PT, R2, 0x727fffff, PT ;  /* 0x727fffff0200780c */ /* 0x000fda0003f04070 */
[----:B0-----:R-:W-:Y:S05]  /*0bd0*/  @!P0 BRA `(.L_x_19) ;  /* 0x00000000000c8947 */ /* 0x001fea0003800000 */
[----:B------:R-:W-:-:S07]  /*0be0*/  MOV R4, 0xc00 ;  /* 0x00000c0000047802 */ /* 0x000fce0000000f00 */
[----:B-1----:R-:W-:Y:S05]  /*0bf0*/  CALL.REL.NOINC `($__internal_1_$__cuda_sm20_sqrt_rn_f32_slowpath) ;  /* 0x00000004002c7944 */ /* 0x002fea0003c00000 */
[----:B------:R-:W-:Y:S05]  /*0c00*/  BRA `(.L_x_20) ;  /* 0x0000000000107947 */ /* 0x000fea0003800000 */
.L_x_19:
[----:B-1----:R-:W-:Y:S01]  /*0c10*/  FMUL.FTZ R5, R0, R3 ;  /* 0x0000000300057220 */ /* 0x002fe20000410000 */
[----:B------:R-:W-:-:S03]  /*0c20*/  FMUL.FTZ R3, R3, 0.5 ;  /* 0x3f00000003037820 */ /* 0x000fc60000410000 */
[----:B------:R-:W-:-:S04]  /*0c30*/  FFMA R0, -R5, R5, R0 ;  /* 0x0000000505007223 */ /* 0x000fc80000000100 */
[----:B------:R-:W-:-:S07]  /*0c40*/  FFMA R0, R0, R3, R5 ;  /* 0x0000000300007223 */ /* 0x000fce0000000005 */
.L_x_20:
[----:B------:R-:W-:-:S04]  /*0c50*/  IADD3 R2, PT, PT, R0, 0x1800000, RZ ;  /* 0x0180000000027810 */ /* 0x000fc80007ffe0ff */
[----:B------:R-:W-:-:S04]  /*0c60*/  LOP3.LUT R2, R2, 0x7f800000, RZ, 0xc0, !PT ;  /* 0x7f80000002027812 */ /* 0x000fc800078ec0ff */
[----:B------:R-:W-:-:S13]  /*0c70*/  ISETP.GT.U32.AND P0, PT, R2, 0x1ffffff, PT ;  /* 0x01ffffff0200780c */ /* 0x000fda0003f04070 */
[----:B------:R-:W-:Y:S05]  /*0c80*/  @P0 BRA `(.L_x_21) ;  /* 0x00000000000c0947 */ /* 0x000fea0003800000 */
[----:B------:R-:W-:-:S07]  /*0c90*/  MOV R2, 0xcb0 ;  /* 0x00000cb000027802 */ /* 0x000fce0000000f00 */
[----:B------:R-:W-:Y:S05]  /*0ca0*/  CALL.REL.NOINC `($__internal_0_$__cuda_sm20_rcp_rn_f32_slowpath) ;  /* 0x0000000000307944 */ /* 0x000fea0003c00000 */
[----:B------:R-:W-:Y:S05]  /*0cb0*/  BRA `(.L_x_22) ;  /* 0x0000000000107947 */ /* 0x000fea0003800000 */
.L_x_21:
[----:B------:R-:W0:Y:S02]  /*0cc0*/  MUFU.RCP R5, R0 ;  /* 0x0000000000057308 */ /* 0x000e240000001000 */
[----:B0-----:R-:W-:-:S04]  /*0cd0*/  FFMA R2, R5, R0, -1 ;  /* 0xbf80000005027423 */ /* 0x001fc80000000000 */
[----:B------:R-:W-:-:S04]  /*0ce0*/  FADD.FTZ R2, -R2, -RZ ;  /* 0x800000ff02027221 */ /* 0x000fc80000010100 */
[----:B------:R-:W-:-:S07]  /*0cf0*/  FFMA R5, R5, R2, R5 ;  /* 0x0000000205057223 */ /* 0x000fce0000000005 */
.L_x_22:
[----:B------:R-:W0:Y:S01]  /*0d00*/  LDC.64 R2, c[0x0][0x390] ;  /* 0x0000e400ff027b82 */ /* 0x000e220000000a00 */
[----:B------:R-:W1:Y:S01]  /*0d10*/  LDCU UR4, c[0x0][0x398] ;  /* 0x00007300ff0477ac */ /* 0x000e620008000800 */
[----:B------:R-:W-:Y:S01]  /*0d20*/  FMUL R5, R5, R14 ;  /* 0x0000000e05057220 */ /* 0x000fe20000400000 */
[----:B-1----:R-:W-:-:S04]  /*0d30*/  IMAD R7, R6, UR4, R7 ;  /* 0x0000000406077c24 */ /* 0x002fc8000f8e0207 */
[----:B0-----:R-:W-:-:S05]  /*0d40*/  IMAD.WIDE R2, R7, 0x4, R2 ;  /* 0x0000000407027825 */ /* 0x001fca00078e0202 */
[----:B------:R-:W-:Y:S01]  /*0d50*/  STG.E desc[UR10][R2.64], R5 ;  /* 0x0000000502007986 */ /* 0x000fe2000c10190a */
[----:B------:R-:W-:Y:S05]  /*0d60*/  EXIT ;  /* 0x000000000000794d */ /* 0x000fea0003800000 */
        .weak           $__internal_0_$__cuda_sm20_rcp_rn_f32_slowpath
        .type           $__internal_0_$__cuda_sm20_rcp_rn_f32_slowpath,@function
        .size           $__internal_0_$__cuda_sm20_rcp_rn_f32_slowpath,($__internal_1_$__cuda_sm20_sqrt_rn_f32_slowpath - $__internal_0_$__cuda_sm20_rcp_rn_f32_slowpath)
$__internal_0_$__cuda_sm20_rcp_rn_f32_slowpath:
[----:B------:R-:W-:-:S04]  /*0d70*/  SHF.L.U32 R3, R0, 0x1, RZ ;  /* 0x0000000100037819 */ /* 0x000fc800000006ff */
[----:B------:R-:W-:-:S04]  /*0d80*/  SHF.R.U32.HI R10, RZ, 0x18, R3 ;  /* 0x00000018ff0a7819 */ /* 0x000fc80000011603 */
[----:B------:R-:W-:-:S13]  /*0d90*/  ISETP.NE.U32.AND P0, PT, R10, RZ, PT ;  /* 0x000000ff0a00720c */ /* 0x000fda0003f05070 */
[----:B------:R-:W-:Y:S05]  /*0da0*/  @P0 BRA `(.L_x_23) ;  /* 0x00000000002c0947 */ /* 0x000fea0003800000 */
[----:B------:R-:W-:-:S04]  /*0db0*/  SHF.L.U32 R3, R0, 0x1, RZ ;  /* 0x0000000100037819 */ /* 0x000fc800000006ff */
[----:B------:R-:W-:-:S13]  /*0dc0*/  ISETP.NE.AND P0, PT, R3, RZ, PT ;  /* 0x000000ff0300720c */ /* 0x000fda0003f05270 */
[----:B------:R0:W1:Y:S01]  /*0dd0*/  @!P0 MUFU.RCP R3, R0 ;  /* 0x0000000000038308 */ /* 0x0000620000001000 */
[----:B------:R-:W-:Y:S05]  /*0de0*/  @!P0 BRA `(.L_x_24) ;  /* 0x0000000000a48947 */ /* 0x000fea0003800000 */
[----:B------:R-:W-:-:S04]  /*0df0*/  FFMA R4, R0, 1.84467440737095516160e+19, RZ ;  /* 0x5f80000000047823 */ /* 0x000fc800000000ff */
[----:B-1----:R-:W0:Y:S02]  /*0e00*/  MUFU.RCP R3, R4 ;  /* 0x0000000400037308 */ /* 0x002e240000001000 */
[----:B0-----:R-:W-:-:S04]  /*0e10*/  FFMA R0, R4, R3, -1 ;  /* 0xbf80000004007423 */ /* 0x001fc80000000003 */
[----:B------:R-:W-:-:S04]  /*0e20*/  FADD.FTZ R0, -R0, -RZ ;  /* 0x800000ff00007221 */ /* 0x000fc80000010100 */
[----:B------:R-:W-:-:S04]  /*0e30*/  FFMA R0, R3, R0, R3 ;  /* 0x0000000003007223 */ /* 0x000fc80000000003 */
[----:B------:R-:W-:Y:S01]  /*0e40*/  FFMA R3, R0, 1.84467440737095516160e+19, RZ ;  /* 0x5f80000000037823 */ /* 0x000fe200000000ff */
[----:B------:R-:W-:Y:S06]  /*0e50*/  BRA `(.L_x_24) ;  /* 0x0000000000887947 */ /* 0x000fec0003800000 */
.L_x_23:
[----:B------:R-:W-:-:S05]  /*0e60*/  VIADD R12, R10, 0xffffff03 ;  /* 0xffffff030a0c7836 */ /* 0x000fca0000000000 */
[----:B------:R-:W-:-:S13]  /*0e70*/  ISETP.GT.U32.AND P0, PT, R12, 0x1, PT ;  /* 0x000000010c00780c */ /* 0x000fda0003f04070 */
[----:B------:R-:W-:Y:S05]  /*0e80*/  @P0 BRA `(.L_x_25) ;  /* 0x0000000000780947 */ /* 0x000fea0003800000 */
[----:B------:R-:W-:Y:S01]  /*0e90*/  LOP3.LUT R3, R0, 0x7fffff, RZ, 0xc0, !PT ;  /* 0x007fffff00037812 */ /* 0x000fe200078ec0ff */
[----:B------:R-:W-:-:S03]  /*0ea0*/  HFMA2 R9, -RZ, RZ, 0, 1.78813934326171875e-07 ;  /* 0x00000003ff097431 */ /* 0x000fc600000001ff */
[----:B------:R-:W-:-:S04]  /*0eb0*/  LOP3.LUT R3, R3, 0x3f800000, RZ, 0xfc, !PT ;  /* 0x3f80000003037812 */ /* 0x000fc800078efcff */
[----:B------:R-:W0:Y:S01]  /*0ec0*/  MUFU.RCP R4, R3 ;  /* 0x0000000300047308 */ /* 0x000e220000001000 */
[----:B------:R-:W-:Y:S01]  /*0ed0*/  SHF.L.U32 R9, R9, R12, RZ ;  /* 0x0000000c09097219 */ /* 0x000fe200000006ff */
[----:B0-----:R-:W-:-:S04]  /*0ee0*/  FFMA R5, R3, R4, -1 ;  /* 0xbf80000003057423 */ /* 0x001fc80000000004 */
[----:B------:R-:W-:-:S04]  /*0ef0*/  FADD.FTZ R5, -R5, -RZ ;  /* 0x800000ff05057221 */ /* 0x000fc80000010100 */
[CCC-:B------:R-:W-:Y:S01]  /*0f00*/  FFMA.RM R8, R4.reuse, R5.reuse, R4.reuse ;  /* 0x0000000504087223 */ /* 0x1c0fe20000004004 */
[----:B------:R-:W-:-:S04]  /*0f10*/  FFMA.RP R5, R4, R5, R4 ;  /* 0x0000000504057223 */ /* 0x000fc80000008004 */
[C---:B------:R-:W-:Y:S02]  /*0f20*/  LOP3.LUT R4, R8.reuse, 0x7fffff, RZ, 0xc0, !PT ;  /* 0x007fffff08047812 */ /* 0x040fe400078ec0ff */
[----:B------:R-:W-:Y:S02]  /*0f30*/  FSETP.NEU.FTZ.AND P0, PT, R8, R5, PT ;  /* 0x000000050800720b */ /* 0x000fe40003f1d000 */
[----:B------:R-:W-:Y:S02]  /*0f40*/  LOP3.LUT R4, R4, 0x800000, RZ, 0xfc, !PT ;  /* 0x0080000004047812 */ /* 0x000fe400078efcff */
[----:B------:R-:W-:Y:S02]  /*0f50*/  SEL R5, RZ, 0xffffffff, !P0 ;  /* 0xffffffffff057807 */ /* 0x000fe40004000000 */
[----:B------:R-:W-:Y:S02]  /*0f60*/  LOP3.LUT R9, R9, R4, RZ, 0xc0, !PT ;  /* 0x0000000409097212 */ /* 0x000fe400078ec0ff */
[----:B------:R-:W-:-:S02]  /*0f70*/  IADD3 R5, PT, PT, -R5, RZ, RZ ;  /* 0x000000ff05057210 */ /* 0x000fc40007ffe1ff */
[-C--:B------:R-:W-:Y:S02]  /*0f80*/  SHF.R.U32.HI R9, RZ, R12.reuse, R9 ;  /* 0x0000000cff097219 */ /* 0x080fe40000011609 */
[----:B------:R-:W-:Y:S02]  /*0f90*/  LOP3.LUT P1, RZ, R5, R12, R4, 0xf8, !PT ;  /* 0x0000000c05ff7212 */ /* 0x000fe4000782f804 */
[C---:B------:R-:W-:Y:S02]  /*0fa0*/  LOP3.LUT P0, RZ, R9.reuse, 0x1, RZ, 0xc0, !PT ;  /* 0x0000000109ff7812 */ /* 0x040fe4000780c0ff */
[----:B------:R-:W-:-:S04]  /*0fb0*/  LOP3.LUT P2, RZ, R9, 0x2, RZ, 0xc0, !PT ;  /* 0x0000000209ff7812 */ /* 0x000fc8000784c0ff */
[----:B------:R-:W-:Y:S02]  /*0fc0*/  PLOP3.LUT P0, PT, P0, P1, P2, 0xe0, 0x0 ;  /* 0x000000000000781c */ /* 0x000fe40000703c20 */
[----:B------:R-:W-:Y:S02]  /*0fd0*/  LOP3.LUT P1, RZ, R0, 0x7fffff, RZ, 0xc0, !PT ;  /* 0x007fffff00ff7812 */ /* 0x000fe4000782c0ff */
[----:B------:R-:W-:-:S04]  /*0fe0*/  SEL R3, RZ, 0x1, !P0 ;  /* 0x00000001ff037807 */ /* 0x000fc80004000000 */
[----:B------:R-:W-:-:S04]  /*0ff0*/  IADD3 R3, PT, PT, -R3, RZ, RZ ;  /* 0x000000ff03037210 */ /* 0x000fc80007ffe1ff */
[----:B------:R-:W-:Y:S02]  /*1000*/  ISETP.GE.AND P0, PT, R3, RZ, PT ;  /* 0x000000ff0300720c */ /* 0x000fe40003f06270 */
[----:B------:R-:W-:-:S04]  /*1010*/  IADD3 R3, PT, PT, R10, -0xfc, RZ ;  /* 0xffffff040a037810 */ /* 0x000fc80007ffe0ff */
[----:B------:R-:W-:-:S07]  /*1020*/  SHF.R.U32.HI R3, RZ, R3, R4 ;  /* 0x00000003ff037219 */ /* 0x000fce0000011604 */
[----:B------:R-:W-:-:S05]  /*1030*/  @!P0 VIADD R3, R3, 0x1 ;  /* 0x0000000103038836 */ /* 0x000fca0000000000 */
[----:B------:R-:W-:-:S04]  /*1040*/  @!P1 SHF.L.U32 R3, R3, 0x1, RZ ;  /* 0x0000000103039819 */ /* 0x000fc800000006ff */
[----:B------:R-:W-:Y:S01]  /*1050*/  LOP3.LUT R3, R3, 0x80000000, R0, 0xf8, !PT ;  /* 0x8000000003037812 */ /* 0x000fe200078ef800 */
[----:B------:R-:W-:Y:S06]  /*1060*/  BRA `(.L_x_24) ;  /* 0x0000000000047947 */ /* 0x000fec0003800000 */
.L_x_25:
[----:B------:R2:W3:Y:S02]  /*1070*/  MUFU.RCP R3, R0 ;  /* 0x0000000000037308 */ /* 0x0004e40000001000 */
.L_x_24:
[----:B-1-3--:R-:W-:Y:S02]  /*1080*/  MOV R5, R3 ;  /* 0x0000000300057202 */ /* 0x00afe40000000f00 */
[----:B------:R-:W-:-:S04]  /*1090*/  MOV R3, 0x0 ;  /* 0x0000000000037802 */ /* 0x000fc80000000f00 */
[----:B0-2---:R-:W-:Y:S05]  /*10a0*/  RET.REL.NODEC R2 `(_Z16attention_scoresPfS_S_ii) ;  /* 0xffffffec02d47950 */ /* 0x005fea0003c3ffff */
        .weak           $__internal_1_$__cuda_sm20_sqrt_rn_f32_slowpath
        .type           $__internal_1_$__cuda_sm20_sqrt_rn_f32_slowpath,@function
        .size           $__internal_1_$__cuda_sm20_sqrt_rn_f32_slowpath,(.L_x_120 - $__internal_1_$__cuda_sm20_sqrt_rn_f32_slowpath)
$__internal_1_$__cuda_sm20_sqrt_rn_f32_slowpath:
[----:B------:R-:W-:-:S13]  /*10b0*/  LOP3.LUT P0, RZ, R0, 0x7fffffff, RZ, 0xc0, !PT ;  /* 0x7fffffff00ff7812 */ /* 0x000fda000780c0ff */
[----:B------:R-:W-:Y:S01]  /*10c0*/  @!P0 MOV R2, R0 ;  /* 0x0000000000028202 */ /* 0x000fe20000000f00 */
[----:B------:R-:W-:Y:S06]  /*10d0*/  @!P0 BRA `(.L_x_26) ;  /* 0x0000000000448947 */ /* 0x000fec0003800000 */
[----:B------:R-:W-:-:S13]  /*10e0*/  FSETP.GEU.FTZ.AND P0, PT, R0, RZ, PT ;  /* 0x000000ff0000720b */ /* 0x000fda0003f1e000 */
[----:B------:R-:W-:Y:S01]  /*10f0*/  @!P0 IMAD.MOV.U32 R2, RZ, RZ, 0x7fffffff ;  /* 0x7fffffffff028424 */ /* 0x000fe200078e00ff */
[----:B------:R-:W-:Y:S06]  /*1100*/  @!P0 BRA `(.L_x_26) ;  /* 0x0000000000388947 */ /* 0x000fec0003800000 */
[----:B------:R-:W-:-:S13]  /*1110*/  FSETP.GTU.FTZ.AND P0, PT, |R0|, +INF , PT ;  /* 0x7f8000000000780b */ /* 0x000fda0003f1c200 */
[----:B------:R-:W-:Y:S01]  /*1120*/  @P0 FADD.FTZ R2, R0, 1 ;  /* 0x3f80000000020421 */ /* 0x000fe20000010000 */
[----:B------:R-:W-:Y:S06]  /*1130*/  @P0 BRA `(.L_x_26) ;  /* 0x00000000002c0947 */ /* 0x000fec0003800000 */
[----:B------:R-:W-:-:S13]  /*1140*/  FSETP.NEU.FTZ.AND P0, PT, |R0|, +INF , PT ;  /* 0x7f8000000000780b */ /* 0x000fda0003f1d200 */
[----:B------:R-:W-:Y:S01]  /*1150*/  @!P0 MOV R2, R0 ;  /* 0x0000000000028202 */ /* 0x000fe20000000f00 */
[----:B------:R-:W-:Y:S06]  /*1160*/  @!P0 BRA `(.L_x_26) ;  /* 0x0000000000208947 */ /* 0x000fec0003800000 */
[----:B------:R-:W-:-:S04]  /*1170*/  FFMA R0, R0, 1.84467440737095516160e+19, RZ ;  /* 0x5f80000000007823 */ /* 0x000fc800000000ff */
[----:B------:R-:W0:Y:S02]  /*1180*/  MUFU.RSQ R3, R0 ;  /* 0x0000000000037308 */ /* 0x000e240000001400 */
[----:B0-----:R-:W-:Y:S01]  /*1190*/  FMUL.FTZ R5, R0, R3 ;  /* 0x0000000300057220 */ /* 0x001fe20000410000 */
[----:B------:R-:W-:-:S03]  /*11a0*/  FMUL.FTZ R3, R3, 0.5 ;  /* 0x3f00000003037820 */ /* 0x000fc60000410000 */
[----:B------:R-:W-:-:S04]  /*11b0*/  FADD.FTZ R2, -R5, -RZ ;  /* 0x800000ff05027221 */ /* 0x000fc80000010100 */
[----:B------:R-:W-:-:S04]  /*11c0*/  FFMA R2, R5, R2, R0 ;  /* 0x0000000205027223 */ /* 0x000fc80000000000 */
[----:B------:R-:W-:-:S04]  /*11d0*/  FFMA R2, R2, R3, R5 ;  /* 0x0000000302027223 */ /* 0x000fc80000000005 */
[----:B------:R-:W-:-:S07]  /*11e0*/  FMUL.FTZ R2, R2, 2.3283064365386962891e-10 ;  /* 0x2f80000002027820 */ /* 0x000fce0000410000 */
.L_x_26:
[----:B------:R-:W-:Y:S01]  /*11f0*/  HFMA2 R3, -RZ, RZ, 0, 0 ;  /* 0x00000000ff037431 */ /* 0x000fe200000001ff */
[----:B------:R-:W-:Y:S02]  /*1200*/  MOV R0, R2 ;  /* 0x0000000200007202 */ /* 0x000fe40000000f00 */
[----:B------:R-:W-:-:S04]  /*1210*/  MOV R2, R4 ;  /* 0x0000000400027202 */ /* 0x000fc80000000f00 */
[----:B------:R-:W-:Y:S05]  /*1220*/  RET.REL.NODEC R2 `(_Z16attention_scoresPfS_S_ii) ;  /* 0xffffffec02747950 */ /* 0x000fea0003c3ffff */
.L_x_27:
        /* <DEDUP_REMOVED lines=13> */
.L_x_120:


//--------------------- .text._Z7softmaxPfS_i     --------------------------
	.section	.text._Z7softmaxPfS_i,"ax",@progbits
	.align	128
        .global         _Z7softmaxPfS_i
        .type           _Z7softmaxPfS_i,@function
        .size           _Z7softmaxPfS_i,(.L_x_121 - _Z7softmaxPfS_i)
        .other          _Z7softmaxPfS_i,@"STO_CUDA_ENTRY STV_DEFAULT"
_Z7softmaxPfS_i:
.text._Z7softmaxPfS_i:
[----:B------:R-:W-:Y:S01]  /*0000*/  LDC R1, c[0x0][0x37c] ;  /* 0x0000df00ff017b82 */ /* 0x000fe20000000800 */
[----:B------:R-:W0:Y:S07]  /*0010*/  S2R R3, SR_TID.X ;  /* 0x0000000000037919 */ /* 0x000e2e0000002100 */
[----:B------:R-:W0:Y:S01]  /*0020*/  S2UR UR4, SR_CTAID.X ;  /* 0x00000000000479c3 */ /* 0x000e220000002500 */
[----:B------:R-:W1:Y:S07]  /*0030*/  LDCU UR5, c[0x0][0x390] ;  /* 0x00007200ff0577ac */ /* 0x000e6e0008000800 */
[----:B------:R-:W0:Y:S02]  /*0040*/  LDC R2, c[0x0][0x360] ;  /* 0x0000d800ff027b82 */ /* 0x000e240000000800 */
[----:B0-----:R-:W-:-:S05]  /*0050*/  IMAD R2, R2, UR4, R3 ;  /* 0x0000000402027c24 */ /* 0x001fca000f8e0203 */
[----:B-1----:R-:W-:-:S13]  /*0060*/  ISETP.GE.AND P0, PT, R2, UR5, PT ;  /* 0x0000000502007c0c */ /* 0x002fda000bf06270 */
[----:B------:R-:W-:Y:S05]  /*0070*/  @P0 EXIT ;  /* 0x000000000000094d */ /* 0x000fea0003800000 */
[----:B------:R-:W0:Y:S01]  /*0080*/  LDC.64 R4, c[0x0][0x380] ;  /* 0x0000e000ff047b82 */ /* 0x000e220000000a00 */
[----:B------:R-:W1:Y:S01]  /*0090*/  LDCU.64 UR10, c[0x0][0x358] ;  /* 0x00006b00ff0a77ac */ /* 0x000e620008000a00 */
[----:B------:R-:W-:-:S04]  /*00a0*/  IMAD R2, R2, UR5, RZ ;  /* 0x0000000502027c24 */ /* 0x000fc8000f8e02ff */
[----:B0-----:R-:W-:-:S05]  /*00b0*/  IMAD.WIDE R4, R2, 0x4, R4 ;  /* 0x0000000402047825 */ /* 0x001fca00078e0204 */
[----:B-1----:R0:W5:Y:S01]  /*00c0*/  LDG.E R0, desc[UR10][R4.64] ;  /* 0x0000000a04007981 */ /* 0x002162000c1e1900 */
[----:B------:R-:W-:-:S09]  /*00d0*/  UISETP.GE.AND UP0, UPT, UR5, 0x2, UPT ;  /* 0x000000020500788c */ /* 0x000fd2000bf06270 */
[----:B0-----:R-:W-:Y:S05]  /*00e0*/  BRA.U !UP0, `(.L_x_28) ;  /* 0x0000000508547547 */ /* 0x001fea000b800000 */
[----:B------:R-:W-:Y:S01]  /*00f0*/  UIADD3 UR4, UPT, UPT, UR5, -0x1, URZ ;  /* 0xffffffff05047890 */ /* 0x000fe2000fffe0ff */
[----:B------:R-:W-:Y:S01]  /*0100*/  HFMA2 R3, -RZ, RZ, 0, 5.9604644775390625e-08 ;  /* 0x00000001ff037431 */ /* 0x000fe200000001ff */
[----:B------:R-:W-:Y:S02]  /*0110*/  UIADD3 UR5, UPT, UPT, UR5, -0x2, URZ ;  /* 0xfffffffe05057890 */ /* 0x000fe4000fffe0ff */
[----:B------:R-:W-:Y:S02]  /*0120*/  ULOP3.LUT UR6, UR4, 0xf, URZ, 0xc0, !UPT ;  /* 0x0000000f04067892 */ /* 0x000fe4000f8ec0ff */
[----:B------:R-:W-:-:S09]  /*0130*/  UISETP.GE.U32.AND UP0, UPT, UR5, 0xf, UPT ;  /* 0x0000000f0500788c */ /* 0x000fd2000bf06070 */
[----:B------:R-:W-:Y:S05]  /*0140*/  BRA.U !UP0, `(.L_x_29) ;  /* 0x0000000108947547 */ /* 0x000fea000b800000 */
[----:B------:R-:W-:Y:S01]  /*0150*/  IADD3 R13, P0, PT, R4, 0x20, RZ ;  /* 0x00000020040d7810 */ /* 0x000fe20007f1e0ff */
[----:B------:R-:W-:Y:S01]  /*0160*/  ULOP3.LUT UR5, UR4, 0xfffffff0, URZ, 0xc0, !UPT ;  /* 0xfffffff004057892 */ /* 0x000fe2000f8ec0ff */
[----:B------:R-:W-:Y:S02]  /*0170*/  MOV R3, RZ ;  /* 0x000000ff00037202 */ /* 0x000fe40000000f00 */
[----:B------:R-:W-:Y:S01]  /*0180*/  IADD3.X R7, PT, PT, RZ, R5, RZ, P0, !PT ;  /* 0x00000005ff077210 */ /* 0x000fe200007fe4ff */
[----:B------:R-:W-:-:S12]  /*0190*/  UIADD3 UR5, UPT, UPT, -UR5, URZ, URZ ;  /* 0x000000ff05057290 */ /* 0x000fd8000fffe1ff */
.L_x_30:
[----:B------:R-:W-:-:S05]  /*01a0*/  MOV R6, R13 ;  /* 0x0000000d00067202 */ /* 0x000fca0000000f00 */
[----:B------:R-:W2:Y:S04]  /*01b0*/  LDG.E R13, desc[UR10][R6.64+-0x1c] ;  /* 0xffffe40a060d7981 */ /* 0x000ea8000c1e1900 */
[----:B------:R-:W2:Y:S04]  /*01c0*/  LDG.E R12, desc[UR10][R6.64+-0x18] ;  /* 0xffffe80a060c7981 */ /* 0x000ea8000c1e1900 */
[----:B------:R-:W3:Y:S04]  /*01d0*/  LDG.E R15, desc[UR10][R6.64+-0x14] ;  /* 0xffffec0a060f7981 */ /* 0x000ee8000c1e1900 */
[----:B------:R-:W3:Y:S04]  /*01e0*/  LDG.E R14, desc[UR10][R6.64+-0x10] ;  /* 0xfffff00a060e7981 */ /* 0x000ee8000c1e1900 */
[----:B------:R-:W4:Y:S04]  /*01f0*/  LDG.E R17, desc[UR10][R6.64+-0xc] ;  /* 0xfffff40a06117981 */ /* 0x000f28000c1e1900 */
        /* <DEDUP_REMOVED lines=10> */
[----:B------:R0:W4:Y:S01]  /*02a0*/  LDG.E R8, desc[UR10][R6.64+0x20] ;  /* 0x0000200a06087981 */ /* 0x000122000c1e1900 */
[----:B------:R-:W-:Y:S01]  /*02b0*/  UIADD3 UR5, UPT, UPT, UR5, 0x10, URZ ;  /* 0x0000001005057890 */ /* 0x000fe2000fffe0ff */
[----:B------:R-:W-:-:S03]  /*02c0*/  IADD3 R3, PT, PT, R3, 0x10, RZ ;  /* 0x0000001003037810 */ /* 0x000fc60007ffe0ff */
[----:B------:R-:W-:Y:S01]  /*02d0*/  UISETP.NE.AND UP0, UPT, UR5, URZ, UPT ;  /* 0x000000ff0500728c */ /* 0x000fe2000bf05270 */
[----:B--2--5:R-:W-:Y:S02]  /*02e0*/  FMNMX3 R12, R0, R13, R12, !PT ;  /* 0x0000000d000c7276 */ /* 0x024fe4000780000c */
[----:B------:R-:W-:-:S04]  /*02f0*/  IADD3 R13, P0, PT, R6, 0x40, RZ ;  /* 0x00000040060d7810 */ /* 0x000fc80007f1e0ff */
[----:B0-----:R-:W-:Y:S02]  /*0300*/  IADD3.X R7, PT, PT, RZ, R7, RZ, P0, !PT ;  /* 0x00000007ff077210 */ /* 0x001fe400007fe4ff */
[----:B---3--:R-:W-:-:S04]  /*0310*/  FMNMX3 R12, R12, R15, R14, !PT ;  /* 0x0000000f0c0c7276 */ /* 0x008fc8000780000e */
[----:B----4-:R-:W-:-:S04]  /*0320*/  FMNMX3 R12, R12, R17, R16, !PT ;  /* 0x000000110c0c7276 */ /* 0x010fc80007800010 */
[----:B------:R-:W-:-:S04]  /*0330*/  FMNMX3 R12, R12, R19, R18, !PT ;  /* 0x000000130c0c7276 */ /* 0x000fc80007800012 */
[----:B------:R-:W-:-:S04]  /*0340*/  FMNMX3 R12, R12, R21, R20, !PT ;  /* 0x000000150c0c7276 */ /* 0x000fc80007800014 */
[----:B------:R-:W-:-:S04]  /*0350*/  FMNMX3 R12, R12, R23, R22, !PT ;  /* 0x000000170c0c7276 */ /* 0x000fc80007800016 */
[----:B------:R-:W-:-:S04]  /*0360*/  FMNMX3 R10, R12, R10, R11, !PT ;  /* 0x0000000a0c0a7276 */ /* 0x000fc8000780000b */
[----:B------:R-:W-:Y:S01]  /*0370*/  FMNMX3 R0, R10, R9, R8, !PT ;  /* 0x000000090a007276 */ /* 0x000fe20007800008 */
[----:B------:R-:W-:Y:S06]  /*0380*/  BRA.U UP0, `(.L_x_30) ;  /* 0xfffffffd00847547 */ /* 0x000fec000b83ffff */
[----:B------:R-:W-:-:S07]  /*0390*/  IADD3 R3, PT, PT, R3, 0x1, RZ ;  /* 0x0000000103037810 */ /* 0x000fce0007ffe0ff */
.L_x_29:
[----:B------:R-:W-:-:S09]  /*03a0*/  UISETP.NE.AND UP0, UPT, UR6, URZ, UPT ;  /* 0x000000ff0600728c */ /* 0x000fd2000bf05270 */
[----:B------:R-:W-:Y:S05]  /*03b0*/  BRA.U !UP0, `(.L_x_28) ;  /* 0x0000000108a07547 */ /* 0x000fea000b800000 */
[----:B------:R-:W-:Y:S02]  /*03c0*/  UISETP.GE.U32.AND UP0, UPT, UR6, 0x8, UPT ;  /* 0x000000080600788c */ /* 0x000fe4000bf06070 */
[----:B------:R-:W-:-:S04]  /*03d0*/  ULOP3.LUT UR5, UR4, 0x7, URZ, 0xc0, !UPT ;  /* 0x0000000704057892 */ /* 0x000fc8000f8ec0ff */
[----:B------:R-:W-:-:S03]  /*03e0*/  UISETP.NE.AND UP1, UPT, UR5, URZ, UPT ;  /* 0x000000ff0500728c */ /* 0x000fc6000bf25270 */
[----:B------:R-:W-:Y:S08]  /*03f0*/  BRA.U !UP0, `(.L_x_31) ;  /* 0x0000000108387547 */ /* 0x000ff0000b800000 */
[----:B------:R-:W-:-:S05]  /*0400*/  IMAD.WIDE R6, R3, 0x4, R4 ;  /* 0x0000000403067825 */ /* 0x000fca00078e0204 */
[----:B------:R-:W2:Y:S04]  /*0410*/  LDG.E R9, desc[UR10][R6.64] ;  /* 0x0000000a06097981 */ /* 0x000ea8000c1e1900 */
[----:B------:R-:W2:Y:S04]  /*0420*/  LDG.E R8, desc[UR10][R6.64+0x4] ;  /* 0x0000040a06087981 */ /* 0x000ea8000c1e1900 */
[----:B------:R-:W3:Y:S04]  /*0430*/  LDG.E R11, desc[UR10][R6.64+0x8] ;  /* 0x0000080a060b7981 */ /* 0x000ee8000c1e1900 */
[----:B------:R-:W3:Y:S04]  /*0440*/  LDG.E R10, desc[UR10][R6.64+0xc] ;  /* 0x00000c0a060a7981 */ /* 0x000ee8000c1e1900 */
[----:B------:R-:W4:Y:S04]  /*0450*/  LDG.E R13, desc[UR10][R6.64+0x10] ;  /* 0x0000100a060d7981 */ /* 0x000f28000c1e1900 */
[----:B------:R-:W4:Y:S04]  /*0460*/  LDG.E R12, desc[UR10][R6.64+0x14] ;  /* 0x0000140a060c7981 */ /* 0x000f28000c1e1900 */
[----:B------:R-:W4:Y:S04]  /*0470*/  LDG.E R15, desc[UR10][R6.64+0x18] ;  /* 0x0000180a060f7981 */ /* 0x000f28000c1e1900 */
[----:B------:R-:W4:Y:S01]  /*0480*/  LDG.E R14, desc[UR10][R6.64+0x1c] ;  /* 0x00001c0a060e7981 */ /* 0x000f22000c1e1900 */
[----:B------:R-:W-:-:S02]  /*0490*/  IADD3 R3, PT, PT, R3, 0x8, RZ ;  /* 0x0000000803037810 */ /* 0x000fc40007ffe0ff */
[----:B--2--5:R-:W-:-:S04]  /*04a0*/  FMNMX3 R8, R0, R9, R8, !PT ;  /* 0x0000000900087276 */ /* 0x024fc80007800008 */
[----:B---3--:R-:W-:-:S04]  /*04b0*/  FMNMX3 R8, R8, R11, R10, !PT ;  /* 0x0000000b08087276 */ /* 0x008fc8000780000a */
[----:B----4-:R-:W-:-:S04]  /*04c0*/  FMNMX3 R8, R8, R13, R12, !PT ;  /* 0x0000000d08087276 */ /* 0x010fc8000780000c */
[----:B------:R-:W-:-:S07]  /*04d0*/  FMNMX3 R0, R8, R15, R14, !PT ;  /* 0x0000000f08007276 */ /* 0x000fce000780000e */
.L_x_31:
        /* <DEDUP_REMOVED lines=9> */
[----:B------:R-:W3:Y:S01]  /*0570*/  LDG.E R10, desc[UR10][R6.64+0xc] ;  /* 0x00000c0a060a7981 */ /* 0x000ee2000c1e1900 */
[----:B------:R-:W-:-:S02]  /*0580*/  IADD3 R3, PT, PT, R3, 0x4, RZ ;  /* 0x0000000403037810 */ /* 0x000fc40007ffe0ff */
[----:B--2--5:R-:W-:-:S04]  /*0590*/  FMNMX3 R0, R0, R9, R8, !PT ;  /* 0x0000000900007276 */ /* 0x024fc80007800008 */
[----:B---3--:R-:W-:-:S07]  /*05a0*/  FMNMX3 R0, R0, R11, R10, !PT ;  /* 0x0000000b00007276 */ /* 0x008fce000780000a */
.L_x_32:
[----:B------:R-:W-:Y:S05]  /*05b0*/  BRA.U !UP1, `(.L_x_28) ;  /* 0x0000000109207547 */ /* 0x000fea000b800000 */
[----:B------:R-:W-:-:S12]  /*05c0*/  UIADD3 UR4, UPT, UPT, -UR4, URZ, URZ ;  /* 0x000000ff04047290 */ /* 0x000fd8000fffe1ff */
.L_x_33:
[----:B------:R-:W-:-:S06]  /*05d0*/  IMAD.WIDE R6, R3, 0x4, R4 ;  /* 0x0000000403067825 */ /* 0x000fcc00078e0204 */
[----:B------:R-:W2:Y:S01]  /*05e0*/  LDG.E R7, desc[UR10][R6.64] ;  /* 0x0000000a06077981 */ /* 0x000ea2000c1e1900 */
[----:B------:R-:W-:Y:S01]  /*05f0*/  UIADD3 UR4, UPT, UPT, UR4, 0x1, URZ ;  /* 0x0000000104047890 */ /* 0x000fe2000fffe0ff */
[----:B------:R-:W-:-:S03]  /*0600*/  IADD3 R3, PT, PT, R3, 0x1, RZ ;  /* 0x0000000103037810 */ /* 0x000fc60007ffe0ff */
[----:B------:R-:W-:Y:S01]  /*0610*/  UISETP.NE.AND UP0, UPT, UR4, URZ, UPT ;  /* 0x000000ff0400728c */ /* 0x000fe2000bf05270 */
[----:B--2--5:R-:W-:-:S08]  /*0620*/  FMNMX R0, R7, R0, !PT ;  /* 0x0000000007007209 */ /* 0x024fd00007800000 */
[----:B------:R-:W-:Y:S05]  /*0630*/  BRA.U UP0, `(.L_x_33) ;  /* 0xfffffffd00e47547 */ /* 0x000fea000b83ffff */
.L_x_28:
[----:B------:R-:W0:Y:S01]  /*0640*/  LDCU UR4, c[0x0][0x390] ;  /* 0x00007200ff0477ac */ /* 0x000e220008000800 */
[----:B------:R-:W-:Y:S01]  /*0650*/  HFMA2 R3, -RZ, RZ, 0, 0 ;  /* 0x00000000ff037431 */ /* 0x000fe200000001ff */
[----:B0-----:R-:W-:-:S09]  /*0660*/  UISETP.GE.AND UP0, UPT, UR4, 0x1, UPT ;  /* 0x000000010400788c */ /* 0x001fd2000bf06270 */
[----:B------:R-:W-:Y:S05]  /*0670*/  BRA.U !UP0, `(.L_x_34) ;  /* 0x0000000d08bc7547 */ /* 0x000fea000b800000 */
[----:B------:R-:W-:Y:S01]  /*0680*/  UISETP.GE.U32.AND UP1, UPT, UR4, 0x8, UPT ;  /* 0x000000080400788c */ /* 0x000fe2000bf26070 */
[----:B------:R-:W-:Y:S01]  /*0690*/  MOV R3, RZ ;  /* 0x000000ff00037202 */ /* 0x000fe20000000f00 */
[----:B------:R-:W-:Y:S01]  /*06a0*/  ULOP3.LUT UR8, UR4, 0x7, URZ, 0xc0, !UPT ;  /* 0x0000000704087892 */ /* 0x000fe2000f8ec0ff */
[----:B------:R-:W-:-:S03]  /*06b0*/  MOV R11, RZ ;  /* 0x000000ff000b7202 */ /* 0x000fc60000000f00 */
[----:B------:R-:W-:-:S03]  /*06c0*/  UISETP.NE.AND UP0, UPT, UR8, URZ, UPT ;  /* 0x000000ff0800728c */ /* 0x000fc6000bf05270 */
[----:B------:R-:W-:Y:S08]  /*06d0*/  BRA.U !UP1, `(.L_x_35) ;  /* 0x0000000509d47547 */ /* 0x000ff0000b800000 */
[----:B------:R-:W0:Y:S01]  /*06e0*/  LDCU.64 UR6, c[0x0][0x388] ;  /* 0x00007100ff0677ac */ /* 0x000e220008000a00 */
[----:B------:R-:W-:Y:S02]  /*06f0*/  IADD3 R6, P0, PT, R4, 0x10, RZ ;  /* 0x0000001004067810 */ /* 0x000fe40007f1e0ff */
[----:B------:R-:W-:Y:S01]  /*0700*/  MOV R3, RZ ;  /* 0x000000ff00037202 */ /* 0x000fe20000000f00 */
[----:B------:R-:W-:Y:S01]  /*0710*/  ULOP3.LUT UR4, UR4, 0x7ffffff8, URZ, 0xc0, !UPT ;  /* 0x7ffffff804047892 */ /* 0x000fe2000f8ec0ff */
[----:B------:R-:W-:Y:S02]  /*0720*/  MOV R10, R2 ;  /* 0x00000002000a7202 */ /* 0x000fe40000000f00 */
[----:B------:R-:W-:Y:S01]  /*0730*/  IADD3.X R7, PT, PT, RZ, R5, RZ, P0, !PT ;  /* 0x00000005ff077210 */ /* 0x000fe200007fe4ff */
[----:B------:R-:W-:Y:S02]  /*0740*/  UIADD3 UR9, UPT, UPT, -UR4, URZ, URZ ;  /* 0x000000ff04097290 */ /* 0x000fe4000fffe1ff */
[----:B------:R-:W-:Y:S01]  /*0750*/  MOV R11, UR4 ;  /* 0x00000004000b7c02 */ /* 0x000fe20008000f00 */
[----:B0-----:R-:W-:-:S04]  /*0760*/  UIADD3 UR5, UP1, UPT, UR6, 0x10, URZ ;  /* 0x0000001006057890 */ /* 0x001fc8000ff3e0ff */
[----:B------:R-:W-:-:S12]  /*0770*/  UIADD3.X UR6, UPT, UPT, URZ, UR7, URZ, UP1, !UPT ;  /* 0x00000007ff067290 */ /* 0x000fd80008ffe4ff */
.L_x_36:
[----:B-1----:R-:W2:Y:S01]  /*0780*/  LDG.E R9, desc[UR10][R6.64+-0x10] ;  /* 0xfffff00a06097981 */ /* 0x002ea2000c1e1900 */
[----:B------:R-:W-:Y:S01]  /*0790*/  HFMA2 R12, -RZ, RZ, 0.96630859375, -0.0022525787353515625 ;  /* 0x3bbb989dff0c7431 */ /* 0x000fe200000001ff */
[----:B------:R-:W-:Y:S01]  /*07a0*/  MOV R13, 0x437c0000 ;  /* 0x437c0000000d7802 */ /* 0x000fe20000000f00 */
[----:B--2--5:R-:W-:-:S04]  /*07b0*/  FADD R9, R9, -R0 ;  /* 0x8000000009097221 */ /* 0x024fc80000000000 */
[----:B------:R-:W-:-:S04]  /*07c0*/  FFMA.SAT R8, R9, R12, 0.5 ;  /* 0x3f00000009087423 */ /* 0x000fc8000000200c */
[----:B------:R-:W-:-:S04]  /*07d0*/  FFMA.RM R14, R8, R13, 12582913 ;  /* 0x4b400001080e7423 */ /* 0x000fc8000000400d */
[C---:B------:R-:W-:Y:S01]  /*07e0*/  FADD R8, R14.reuse, -12583039 ;  /* 0xcb40007f0e087421 */ /* 0x040fe20000000000 */
[----:B------:R-:W-:-:S03]  /*07f0*/  SHF.L.U32 R14, R14, 0x17, RZ ;  /* 0x000000170e0e7819 */ /* 0x000fc600000006ff */
[----:B------:R-:W-:-:S04]  /*0800*/  FFMA R8, R9, 1.4426950216293334961, -R8 ;  /* 0x3fb8aa3b09087823 */ /* 0x000fc80000000808 */
[----:B------:R-:W-:Y:S01]  /*0810*/  FFMA R15, R9, 1.925963033500011079e-08, R8 ;  /* 0x32a57060090f7823 */ /* 0x000fe20000000008 */
[----:B------:R-:W-:Y:S02]  /*0820*/  MOV R8, UR5 ;  /* 0x0000000500087c02 */ /* 0x000fe40008000f00 */
[----:B------:R-:W-:-:S03]  /*0830*/  MOV R9, UR6 ;  /* 0x0000000600097c02 */ /* 0x000fc60008000f00 */
[----:B------:R-:W0:Y:S01]  /*0840*/  MUFU.EX2 R15, R15 ;  /* 0x0000000f000f7308 */ /* 0x000e220000000800 */
[----:B------:R-:W-:-:S04]  /*0850*/  IMAD.WIDE R8, R10, 0x4, R8 ;  /* 0x000000040a087825 */ /* 0x000fc800078e0208 */
[----:B0-----:R-:W-:-:S05]  /*0860*/  FMUL R14, R14, R15 ;  /* 0x0000000f0e0e7220 */ /* 0x001fca0000400000 */
[----:B------:R0:W-:Y:S04]  /*0870*/  STG.E desc[UR10][R8.64+-0x10], R14 ;  /* 0xfffff00e08007986 */ /* 0x0001e8000c10190a */
[----:B------:R-:W2:Y:S02]  /*0880*/  LDG.E R17, desc[UR10][R6.64+-0xc] ;  /* 0xfffff40a06117981 */ /* 0x000ea4000c1e1900 */
[----:B--2---:R-:W-:-:S04]  /*0890*/  FADD R17, R17, -R0 ;  /* 0x8000000011117221 */ /* 0x004fc80000000000 */
[----:B------:R-:W-:-:S04]  /*08a0*/  FFMA.SAT R16, R17, R12, 0.5 ;  /* 0x3f00000011107423 */ /* 0x000fc8000000200c */
[----:B------:R-:W-:-:S04]  /*08b0*/  FFMA.RM R16, R16, R13, 12582913 ;  /* 0x4b40000110107423 */ /* 0x000fc8000000400d */
[C---:B------:R-:W-:Y:S01]  /*08c0*/  FADD R18, R16.reuse, -12583039 ;  /* 0xcb40007f10127421 */ /* 0x040fe20000000000 */
[----:B------:R-:W-:-:S03]  /*08d0*/  SHF.L.U32 R15, R16, 0x17, RZ ;  /* 0x00000017100f7819 */ /* 0x000fc600000006ff */
[----:B------:R-:W-:-:S04]  /*08e0*/  FFMA R18, R17, 1.4426950216293334961, -R18 ;  /* 0x3fb8aa3b11127823 */ /* 0x000fc80000000812 */
[----:B------:R-:W-:-:S06]  /*08f0*/  FFMA R18, R17, 1.925963033500011079e-08, R18 ;  /* 0x32a5706011127823 */ /* 0x000fcc0000000012 */
[----:B------:R-:W1:Y:S02]  /*0900*/  MUFU.EX2 R18, R18 ;  /* 0x0000001200127308 */ /* 0x000e640000000800 */
[----:B-1----:R-:W-:-:S05]  /*0910*/  FMUL R15, R15, R18 ;  /* 0x000000120f0f7220 */ /* 0x002fca0000400000 */
[----:B------:R1:W-:Y:S04]  /*0920*/  STG.E desc[UR10][R8.64+-0xc], R15 ;  /* 0xfffff40f08007986 */ /* 0x0003e8000c10190a */
[----:B------:R-:W2:Y:S02]  /*0930*/  LDG.E R17, desc[UR10][R6.64+-0x8] ;  /* 0xfffff80a06117981 */ /* 0x000ea4000c1e1900 */
[----:B--2---:R-:W-:-:S04]  /*0940*/  FADD R17, R17, -R0 ;  /* 0x8000000011117221 */ /* 0x004fc80000000000 */
[----:B------:R-:W-:-:S04]  /*0950*/  FFMA.SAT R16, R17, R12, 0.5 ;  /* 0x3f00000011107423 */ /* 0x000fc8000000200c */
[----:B------:R-:W-:-:S04]  /*0960*/  FFMA.RM R16, R16, R13, 12582913 ;  /* 0x4b40000110107423 */ /* 0x000fc8000000400d */
[----:B------:R-:W-:-:S04]  /*0970*/  FADD R20, R16, -12583039 ;  /* 0xcb40007f10147421 */ /* 0x000fc80000000000 */
[----:B------:R-:W-:-:S04]  /*0980*/  FFMA R20, R17, 1.4426950216293334961, -R20 ;  /* 0x3fb8aa3b11147823 */ /* 0x000fc80000000814 */
[----:B------:R-:W-:Y:S01]  /*0990*/  FFMA R20, R17, 1.925963033500011079e-08, R20 ;  /* 0x32a5706011147823 */ /* 0x000fe20000000014 */
[----:B------:R-:W-:-:S05]  /*09a0*/  SHF.L.U32 R17, R16, 0x17, RZ ;  /* 0x0000001710117819 */ /* 0x000fca00000006ff */
[----:B------:R-:W2:Y:S02]  /*09b0*/  MUFU.EX2 R20, R20 ;  /* 0x0000001400147308 */ /* 0x000ea40000000800 */
[----:B--2---:R-:W-:-:S05]  /*09c0*/  FMUL R17, R17, R20 ;  /* 0x0000001411117220 */ /* 0x004fca0000400000 */
        /* <DEDUP_REMOVED lines=45> */
[----:B------:R2:W3:Y:S01]  /*0ca0*/  LDG.E R27, desc[UR10][R6.64+0xc] ;  /* 0x00000c0a061b7981 */ /* 0x0004e2000c1e1900 */
[----:B0-----:R-:W-:Y:S01]  /*0cb0*/  FADD R14, R14, R3 ;  /* 0x000000030e0e7221 */ /* 0x001fe20000000000 */
[----:B------:R-:W-:Y:S01]  /*0cc0*/  UIADD3 UR9, UPT, UPT, UR9, 0x8, URZ ;  /* 0x0000000809097890 */ /* 0x000fe2000fffe0ff */
[----:B------:R-:W-:Y:S02]  /*0cd0*/  IADD3 R10, PT, PT, R10, 0x8, RZ ;  /* 0x000000080a0a7810 */ /* 0x000fe40007ffe0ff */
[----:B------:R-:W-:Y:S01]  /*0ce0*/  FADD R14, R14, R15 ;  /* 0x0000000f0e0e7221 */ /* 0x000fe20000000000 */
[----:B------:R-:W-:-:S03]  /*0cf0*/  UISETP.NE.AND UP1, UPT, UR9, URZ, UPT ;  /* 0x000000ff0900728c */ /* 0x000fc6000bf25270 */
[----:B------:R-:W-:Y:S01]  /*0d00*/  FADD R14, R14, R17 ;  /* 0x000000110e0e7221 */ /* 0x000fe20000000000 */
[----:B--2---:R-:W-:-:S03]  /*0d10*/  IADD3 R6, P0, PT, R6, 0x20, RZ ;  /* 0x0000002006067810 */ /* 0x004fc60007f1e0ff */
[----:B------:R-:W-:Y:S01]  /*0d20*/  FADD R14, R14, R19 ;  /* 0x000000130e0e7221 */ /* 0x000fe20000000000 */
[----:B------:R-:W-:-:S03]  /*0d30*/  IADD3.X R7, PT, PT, RZ, R7, RZ, P0, !PT ;  /* 0x00000007ff077210 */ /* 0x000fc600007fe4ff */
[----:B------:R-:W-:-:S04]  /*0d40*/  FADD R14, R14, R21 ;  /* 0x000000150e0e7221 */ /* 0x000fc80000000000 */
[----:B------:R-:W-:-:S04]  /*0d50*/  FADD R14, R14, R23 ;  /* 0x000000170e0e7221 */ /* 0x000fc80000000000 */
[----:B------:R-:W-:Y:S01]  /*0d60*/  FADD R14, R14, R25 ;  /* 0x000000190e0e7221 */ /* 0x000fe20000000000 */
[----:B---3--:R-:W-:-:S04]  /*0d70*/  FADD R27, R27, -R0 ;  /* 0x800000001b1b7221 */ /* 0x008fc80000000000 */
[----:B------:R-:W-:-:S04]  /*0d80*/  FFMA.SAT R12, R27, R12, 0.5 ;  /* 0x3f0000001b0c7423 */ /* 0x000fc8000000200c */
[----:B------:R-:W-:-:S04]  /*0d90*/  FFMA.RM R12, R12, R13, 12582913 ;  /* 0x4b4000010c0c7423 */ /* 0x000fc8000000400d */
[C---:B------:R-:W-:Y:S01]  /*0da0*/  FADD R16, R12.reuse, -12583039 ;  /* 0xcb40007f0c107421 */ /* 0x040fe20000000000 */
[----:B------:R-:W-:-:S03]  /*0db0*/  SHF.L.U32 R12, R12, 0x17, RZ ;  /* 0x000000170c0c7819 */ /* 0x000fc600000006ff */
[----:B------:R-:W-:-:S04]  /*0dc0*/  FFMA R16, R27, 1.4426950216293334961, -R16 ;  /* 0x3fb8aa3b1b107823 */ /* 0x000fc80000000810 */
[----:B------:R-:W-:-:S04]  /*0dd0*/  FFMA R16, R27, 1.925963033500011079e-08, R16 ;  /* 0x32a570601b107823 */ /* 0x000fc80000000010 */
[----:B------:R-:W0:Y:S02]  /*0de0*/  MUFU.EX2 R13, R16 ;  /* 0x00000010000d7308 */ /* 0x000e240000000800 */
[----:B0-----:R-:W-:-:S04]  /*0df0*/  FMUL R13, R12, R13 ;  /* 0x0000000d0c0d7220 */ /* 0x001fc80000400000 */
[----:B------:R-:W-:Y:S01]  /*0e00*/  FADD R3, R14, R13 ;  /* 0x0000000d0e037221 */ /* 0x000fe20000000000 */
[----:B------:R1:W-:Y:S01]  /*0e10*/  STG.E desc[UR10][R8.64+0xc], R13 ;  /* 0x00000c0d08007986 */ /* 0x0003e2000c10190a */
[----:B------:R-:W-:Y:S05]  /*0e20*/  BRA.U UP1, `(.L_x_36) ;  /* 0xfffffff901547547 */ /* 0x000fea000b83ffff */
.L_x_35:
[----:B------:R-:W-:Y:S05]  /*0e30*/  BRA.U !UP0, `(.L_x_34) ;  /* 0x0000000508cc7547 */ /* 0x000fea000b800000 */
[----:B------:R-:W0:Y:S01]  /*0e40*/  LDCU UR4, c[0x0][0x390] ;  /* 0x00007200ff0477ac */ /* 0x000e220008000800 */
[----:B------:R-:W-:Y:S02]  /*0e50*/  UISETP.GE.U32.AND UP0, UPT, UR8, 0x4, UPT ;  /* 0x000000040800788c */ /* 0x000fe4000bf06070 */
[----:B0-----:R-:W-:-:S04]  /*0e60*/  ULOP3.LUT UR5, UR4, 0x3, URZ, 0xc0, !UPT ;  /* 0x0000000304057892 */ /* 0x001fc8000f8ec0ff */
[----:B------:R-:W-:-:S03]  /*0e70*/  UISETP.NE.AND UP1, UPT, UR5, URZ, UPT ;  /* 0x000000ff0500728c */ /* 0x000fc6000bf25270 */
[----:B------:R-:W-:Y:S08]  /*0e80*/  BRA.U !UP0, `(.L_x_37) ;  /* 0x0000000108dc7547 */ /* 0x000ff0000b800000 */
[----:B------:R-:W-:-:S05]  /*0e90*/  IMAD.WIDE.U32 R6, R11, 0x4, R4 ;  /* 0x000000040b067825 */ /* 0x000fca00078e0004 */
[----:B-1----:R-:W2:Y:S01]  /*0ea0*/  LDG.E R9, desc[UR10][R6.64] ;  /* 0x0000000a06097981 */ /* 0x002ea2000c1e1900 */
[----:B------:R-:W-:Y:S01]  /*0eb0*/  HFMA2 R10, -RZ, RZ, 0.96630859375, -0.0022525787353515625 ;  /* 0x3bbb989dff0a7431 */ /* 0x000fe200000001ff */
[----:B------:R-:W-:Y:S01]  /*0ec0*/  MOV R12, 0x437c0000 ;  /* 0x437c0000000c7802 */ /* 0x000fe20000000f00 */
[----:B--2--5:R-:W-:-:S04]  /*0ed0*/  FADD R13, R9, -R0 ;  /* 0x80000000090d7221 */ /* 0x024fc80000000000 */
[----:B------:R-:W-:-:S04]  /*0ee0*/  FFMA.SAT R9, R13, R10, 0.5 ;  /* 0x3f0000000d097423 */ /* 0x000fc8000000200a */
[----:B------:R-:W-:Y:S02]  /*0ef0*/  FFMA.RM R14, R9, R12, 12582913 ;  /* 0x4b400001090e7423 */ /* 0x000fe4000000400c */
[----:B------:R-:W0:Y:S02]  /*0f00*/  LDC.64 R8, c[0x0][0x388] ;  /* 0x0000e200ff087b82 */ /* 0x000e240000000a00 */
[C---:B------:R-:W-:Y:S01]  /*0f10*/  FADD R16, R14.reuse, -12583039 ;  /* 0xcb40007f0e107421 */ /* 0x040fe20000000000 */
[----:B------:R-:W-:-:S03]  /*0f20*/  SHF.L.U32 R14, R14, 0x17, RZ ;  /* 0x000000170e0e7819 */ /* 0x000fc600000006ff */
[----:B------:R-:W-:-:S04]  /*0f30*/  FFMA R16, R13, 1.4426950216293334961, -R16 ;  /* 0x3fb8aa3b0d107823 */ /* 0x000fc80000000810 */
[----:B------:R-:W-:Y:S01]  /*0f40*/  FFMA R16, R13, 1.925963033500011079e-08, R16 ;  /* 0x32a570600d107823 */ /* 0x000fe20000000010 */
[----:B------:R-:W-:-:S03]  /*0f50*/  IADD3 R13, PT, PT, R2, R11, RZ ;  /* 0x0000000b020d7210 */ /* 0x000fc60007ffe0ff */
[----:B------:R-:W1:Y:S02]  /*0f60*/  MUFU.EX2 R15, R16 ;  /* 0x00000010000f7308 */ /* 0x000e640000000800 */
[----:B0-----:R-:W-:-:S04]  /*0f70*/  IMAD.WIDE R8, R13, 0x4, R8 ;  /* 0x000000040d087825 */ /* 0x001fc800078e0208 */
        /* <DEDUP_REMOVED lines=10> */
[----:B------:R-:W1:Y:S02]  /*1020*/  MUFU.EX2 R14, R14 ;  /* 0x0000000e000e7308 */ /* 0x000e640000000800 */
[----:B-1----:R-:W-:-:S05]  /*1030*/  FMUL R15, R15, R14 ;  /* 0x0000000e0f0f7220 */ /* 0x002fca0000400000 */
        /* <DEDUP_REMOVED lines=12> */
[----:B------:R1:W2:Y:S01]  /*1100*/  LDG.E R7, desc[UR10][R6.64+0xc] ;  /* 0x00000c0a06077981 */ /* 0x0002a2000c1e1900 */
[----:B------:R-:W-:Y:S01]  /*1110*/  IADD3 R11, PT, PT, R11, 0x4, RZ ;  /* 0x000000040b0b7810 */ /* 0x000fe20007ffe0ff */
[----:B-1----:R-:W-:-:S04]  /*1120*/  FADD R6, R3, R13 ;  /* 0x0000000d03067221 */ /* 0x002fc80000000000 */
[----:B------:R-:W-:-:S04]  /*1130*/  FADD R6, R6, R15 ;  /* 0x0000000f06067221 */ /* 0x000fc80000000000 */
[----:B------:R-:W-:Y:S01]  /*1140*/  FADD R6, R6, R19 ;  /* 0x0000001306067221 */ /* 0x000fe20000000000 */
        /* <DEDUP_REMOVED lines=8> */
[----:B-1----:R-:W-:-:S04]  /*11d0*/  FMUL R21, R21, R10 ;  /* 0x0000000a15157220 */ /* 0x002fc80000400000 */
[----:B------:R-:W-:Y:S01]  /*11e0*/  FADD R3, R6, R21 ;  /* 0x0000001506037221 */ /* 0x000fe20000000000 */
[----:B------:R0:W-:Y:S06]  /*11f0*/  STG.E desc[UR10][R8.64+0xc], R21 ;  /* 0x00000c1508007986 */ /* 0x0001ec000c10190a */
.L_x_37:
[----:B------:R-:W-:Y:S05]  /*1200*/  BRA.U !UP1, `(.L_x_34) ;  /* 0x0000000109d87547 */ /* 0x000fea000b800000 */
[----:B------:R-:W-:Y:S02]  /*1210*/  UISETP.NE.AND UP0, UPT, UR5, 0x1, UPT ;  /* 0x000000010500788c */ /* 0x000fe4000bf05270 */
[----:B------:R-:W-:-:S04]  /*1220*/  ULOP3.LUT UR4, UR4, 0x1, URZ, 0xc0, !UPT ;  /* 0x0000000104047892 */ /* 0x000fc8000f8ec0ff */
[----:B------:R-:W-:-:S03]  /*1230*/  UISETP.NE.U32.AND UP1, UPT, UR4, 0x1, UPT ;  /* 0x000000010400788c */ /* 0x000fc6000bf25070 */
[----:B------:R-:W-:Y:S08]  /*1240*/  BRA.U !UP0, `(.L_x_38) ;  /* 0x00000001087c7547 */ /* 0x000ff0000b800000 */
[----:B------:R-:W-:-:S05]  /*1250*/  IMAD.WIDE.U32 R6, R11, 0x4, R4 ;  /* 0x000000040b067825 */ /* 0x000fca00078e0004 */
[----:B01----:R-:W2:Y:S01]  /*1260*/  LDG.E R9, desc[UR10][R6.64] ;  /* 0x0000000a06097981 */ /* 0x003ea2000c1e1900 */
[----:B------:R-:W-:Y:S01]  /*1270*/  HFMA2 R17, -RZ, RZ, 0.96630859375, -0.0022525787353515625 ;  /* 0x3bbb989dff117431 */ /* 0x000fe200000001ff */
[----:B------:R-:W-:Y:S02]  /*1280*/  MOV R19, 0x437c0000 ;  /* 0x437c000000137802 */ /* 0x000fe40000000f00 */
[----:B------:R-:W-:Y:S01]  /*1290*/  IADD3 R15, PT, PT, R2, R11, RZ ;  /* 0x0000000b020f7210 */ /* 0x000fe20007ffe0ff */
[----:B--2--5:R-:W-:-:S04]  /*12a0*/  FADD R10, R9, -R0 ;  /* 0x80000000090a7221 */ /* 0x024fc80000000000 */
[----:B------:R-:W-:-:S04]  /*12b0*/  FFMA.SAT R8, R10, R17, 0.5 ;  /* 0x3f0000000a087423 */ /* 0x000fc80000002011 */
[----:B------:R-:W-:Y:S02]  /*12c0*/  FFMA.RM R12, R8, R19, 12582913 ;  /* 0x4b400001080c7423 */ /* 0x000fe40000004013 */
[----:B------:R-:W0:Y:S02]  /*12d0*/  LDC.64 R8, c[0x0][0x388] ;  /* 0x0000e200ff087b82 */ /* 0x000e240000000a00 */
[C---:B------:R-:W-:Y:S01]  /*12e0*/  FADD R13, R12.reuse, -12583039 ;  /* 0xcb40007f0c0d7421 */ /* 0x040fe20000000000 */
[----:B------:R-:W-:-:S03]  /*12f0*/  SHF.L.U32 R12, R12, 0x17, RZ ;  /* 0x000000170c0c7819 */ /* 0x000fc600000006ff */
[----:B------:R-:W-:-:S04]  /*1300*/  FFMA R13, R10, 1.4426950216293334961, -R13 ;  /* 0x3fb8aa3b0a0d7823 */ /* 0x000fc8000000080d */
[----:B------:R-:W-:-:S06]  /*1310*/  FFMA R13, R10, 1.925963033500011079e-08, R13 ;  /* 0x32a570600a0d7823 */ /* 0x000fcc000000000d */
[----:B------:R-:W1:Y:S01]  /*1320*/  MUFU.EX2 R13, R13 ;  /* 0x0000000d000d7308 */ /* 0x000e620000000800 */
[----:B0-----:R-:W-:-:S04]  /*1330*/  IMAD.WIDE R8, R15, 0x4, R8 ;  /* 0x000000040f087825 */ /* 0x001fc800078e0208 */
[----:B-1----:R-:W-:-:S05]  /*1340*/  FMUL R12, R12, R13 ;  /* 0x0000000d0c0c7220 */ /* 0x002fca0000400000 */
[----:B------:R2:W-:Y:S04]  /*1350*/  STG.E desc[UR10][R8.64], R12 ;  /* 0x0000000c08007986 */ /* 0x0005e8000c10190a */
[----:B------:R-:W3:Y:S01]  /*1360*/  LDG.E R7, desc[UR10][R6.64+0x4] ;  /* 0x0000040a06077981 */ /* 0x000ee2000c1e1900 */
[----:B------:R-:W-:Y:S01]  /*1370*/  FADD R3, R3, R12 ;  /* 0x0000000c03037221 */ /* 0x000fe20000000000 */
[----:B------:R-:W-:Y:S01]  /*1380*/  IADD3 R11, PT, PT, R11, 0x2, RZ ;  /* 0x000000020b0b7810 */ /* 0x000fe20007ffe0ff */
[----:B---3--:R-:W-:-:S04]  /*1390*/  FADD R10, R7, -R0 ;  /* 0x80000000070a7221 */ /* 0x008fc80000000000 */
[----:B------:R-:W-:-:S04]  /*13a0*/  FFMA.SAT R14, R10, R17, 0.5 ;  /* 0x3f0000000a0e7423 */ /* 0x000fc80000002011 */
[----:B------:R-:W-:-:S04]  /*13b0*/  FFMA.RM R14, R14, R19, 12582913 ;  /* 0x4b4000010e0e7423 */ /* 0x000fc80000004013 */
[C---:B------:R-:W-:Y:S01]  /*13c0*/  FADD R15, R14.reuse, -12583039 ;  /* 0xcb40007f0e0f7421 */ /* 0x040fe20000000000 */
[----:B------:R-:W-:-:S03]  /*13d0*/  SHF.L.U32 R14, R14, 0x17, RZ ;  /* 0x000000170e0e7819 */ /* 0x000fc600000006ff */
[----:B------:R-:W-:-:S04]  /*13e0*/  FFMA R15, R10, 1.4426950216293334961, -R15 ;  /* 0x3fb8aa3b0a0f7823 */ /* 0x000fc8000000080f */
[----:B------:R-:W-:-:S06]  /*13f0*/  FFMA R15, R10, 1.925963033500011079e-08, R15 ;  /* 0x32a570600a0f7823 */ /* 0x000fcc000000000f */
[----:B------:R-:W0:Y:S02]  /*1400*/  MUFU.EX2 R15, R15 ;  /* 0x0000000f000f7308 */ /* 0x000e240000000800 */
[----:B0-----:R-:W-:-:S04]  /*1410*/  FMUL R14, R14, R15 ;  /* 0x0000000f0e0e7220 */ /* 0x001fc80000400000 */
[----:B------:R-:W-:Y:S01]  /*1420*/  FADD R3, R3, R14 ;  /* 0x0000000e03037221 */ /* 0x000fe20000000000 */
[----:B------:R2:W-:Y:S06]  /*1430*/  STG.E desc[UR10][R8.64+0x4], R14 ;  /* 0x0000040e08007986 */ /* 0x0005ec000c10190a */
.L_x_38:
[----:B------:R-:W-:Y:S05]  /*1440*/  BRA.U UP1, `(.L_x_34) ;  /* 0x0000000101487547 */ /* 0x000fea000b800000 */
[----:B------:R-:W-:-:S06]  /*1450*/  IMAD.WIDE.U32 R4, R11, 0x4, R4 ;  /* 0x000000040b047825 */ /* 0x000fcc00078e0004 */
[----:B------:R-:W3:Y:S01]  /*1460*/  LDG.E R5, desc[UR10][R4.64] ;  /* 0x0000000a04057981 */ /* 0x000ee2000c1e1900 */
[----:B------:R-:W-:Y:S01]  /*1470*/  HFMA2 R7, -RZ, RZ, 0.96630859375, -0.0022525787353515625 ;  /* 0x3bbb989dff077431 */ /* 0x000fe200000001ff */
[----:B012---:R-:W-:Y:S01]  /*1480*/  MOV R9, 0x437c0000 ;  /* 0x437c000000097802 */ /* 0x007fe20000000f00 */
[----:B---3-5:R-:W-:Y:S01]  /*1490*/  FADD R0, R5, -R0 ;  /* 0x8000000005007221 */ /* 0x028fe20000000000 */
[----:B------:R-:W-:-:S03]  /*14a0*/  IADD3 R5, PT, PT, R2, R11, RZ ;  /* 0x0000000b02057210 */ /* 0x000fc60007ffe0ff */
        /* <DEDUP_REMOVED lines=9> */
[----:B-1----:R-:W-:-:S04]  /*1540*/  FMUL R8, R8, R9 ;  /* 0x0000000908087220 */ /* 0x002fc80000400000 */
[----:B------:R-:W-:Y:S01]  /*1550*/  FADD R3, R3, R8 ;  /* 0x0000000803037221 */ /* 0x000fe20000000000 */
[----:B------:R3:W-:Y:S06]  /*1560*/  STG.E desc[UR10][R4.64], R8 ;  /* 0x0000000804007986 */ /* 0x0007ec000c10190a */
.L_x_34:
[----:B-----5:R-:W4:Y:S02]  /*1570*/  LDC R0, c[0x0][0x390] ;  /* 0x0000e400ff007b82 */ /* 0x020f240000000800 */
[----:B----4-:R-:W-:-:S13]  /*1580*/  ISETP.GE.AND P0, PT, R0, 0x1, PT ;  /* 0x000000010000780c */ /* 0x010fda0003f06270 */
[----:B------:R-:W-:Y:S05]  /*1590*/  @!P0 EXIT ;  /* 0x000000000000894d */ /* 0x000fea0003800000 */
[C---:B------:R-:W-:Y:S01]  /*15a0*/  ISETP.GE.U32.AND P0, PT, R0.reuse, 0x10, PT ;  /* 0x000000100000780c */ /* 0x040fe20003f06070 */
[----:B------:R-:W-:Y:S01]  /*15b0*/  HFMA2 R7, -RZ, RZ, 0, 0 ;  /* 0x00000000ff077431 */ /* 0x000fe200000001ff */
[----:B------:R-:W-:-:S11]  /*15c0*/  LOP3.LUT R11, R0, 0xf, RZ, 0xc0, !PT ;  /* 0x0000000f000b7812 */ /* 0x000fd600078ec0ff */
[----:B------:R-:W-:Y:S05]  /*15d0*/  @!P0 BRA `(.L_x_39) ;  /* 0x0000001000108947 */ /* 0x000fea0003800000 */
[----:B------:R-:W4:Y:S01]  /*15e0*/  LDCU.64 UR4, c[0x0][0x388] ;  /* 0x00007100ff0477ac */ /* 0x000f220008000a00 */
[----:B------:R-:W-:Y:S02]  /*15f0*/  LOP3.LUT R7, R0, 0x7ffffff0, RZ, 0xc0, !PT ;  /* 0x7ffffff000077812 */ /* 0x000fe400078ec0ff */
[----:B------:R-:W-:Y:S02]  /*1600*/  MOV R6, R2 ;  /* 0x0000000200067202 */ /* 0x000fe40000000f00 */
[----:B0123--:R-:W-:Y:S01]  /*1610*/  IADD3 R8, PT, PT, -R7, RZ, RZ ;  /* 0x000000ff07087210 */ /* 0x00ffe20007ffe1ff */
[----:B----4-:R-:W-:-:S04]  /*1620*/  UIADD3 UR4, UP0, UPT, UR4, 0x20, URZ ;  /* 0x0000002004047890 */ /* 0x010fc8000ff1e0ff */
[----:B------:R-:W-:-:S12]  /*1630*/  UIADD3.X UR5, UPT, UPT, URZ, UR5, URZ, UP0, !UPT ;  /* 0x00000005ff057290 */ /* 0x000fd800087fe4ff */
.L_x_72:
[----:B----4-:R-:W-:Y:S02]  /*1640*/  MOV R4, UR4 ;  /* 0x0000000400047c02 */ /* 0x010fe40008000f00 */
[----:B------:R-:W-:-:S03]  /*1650*/  MOV R5, UR5 ;  /* 0x0000000500057c02 */ /* 0x000fc60008000f00 */
[----:B------:R-:W-:-:S05]  /*1660*/  IMAD.WIDE R4, R6, 0x4, R4 ;  /* 0x0000000406047825 */ /* 0x000fca00078e0204 */
[----:B------:R-:W2:Y:S01]  /*1670*/  LDG.E R0, desc[UR10][R4.64+-0x20] ;  /* 0xffffe00a04007981 */ /* 0x000ea2000c1e1900 */
[----:B------:R-:W0:Y:S01]  /*1680*/  MUFU.RCP R10, R3 ;  /* 0x00000003000a7308 */ /* 0x000e220000001000 */
[----:B------:R-:W-:Y:S01]  /*1690*/  IADD3 R8, PT, PT, R8, 0x10, RZ ;  /* 0x0000001008087810 */ /* 0x000fe20007ffe0ff */
[----:B------:R-:W-:Y:S03]  /*16a0*/  BSSY.RECONVERGENT B2, `(.L_x_40) ;  /* 0x000000b000027945 */ /* 0x000fe60003800200 */
[----:B------:R-:W-:Y:S01]  /*16b0*/  ISETP.NE.AND P2, PT, R8, RZ, PT ;  /* 0x000000ff0800720c */ /* 0x000fe20003f45270 */
[----:B0-----:R-:W-:-:S04]  /*16c0*/  FFMA R9, R10, -R3, 1 ;  /* 0x3f8000000a097423 */ /* 0x001fc80000000803 */
[----:B------:R-:W-:Y:S01]  /*16d0*/  FFMA R9, R10, R9, R10 ;  /* 0x000000090a097223 */ /* 0x000fe2000000000a */
[----:B--2---:R-:W0:Y:S03]  /*16e0*/  FCHK P0, R0, R3 ;  /* 0x0000000300007302 */ /* 0x004e260000000000 */
[----:B------:R-:W-:-:S04]  /*16f0*/  FFMA R10, R0, R9, RZ ;  /* 0x00000009000a7223 */ /* 0x000fc800000000ff */
[----:B------:R-:W-:-:S04]  /*1700*/  FFMA R12, R10, -R3, R0 ;  /* 0x800000030a0c7223 */ /* 0x000fc80000000000 */
[----:B------:R-:W-:Y:S01]  /*1710*/  FFMA R9, R9, R12, R10 ;  /* 0x0000000c09097223 */ /* 0x000fe2000000000a */
[----:B0-----:R-:W-:Y:S06]  /*1720*/  @!P0 BRA `(.L_x_41) ;  /* 0x0000000000088947 */ /* 0x001fec0003800000 */
[----:B------:R-:W-:-:S07]  /*1730*/  MOV R12, 0x1750 ;  /* 0x00001750000c7802 */ /* 0x000fce0000000f00 */
[----:B------:R-:W-:Y:S05]  /*1740*/  CALL.REL.NOINC `($__internal_2_$__cuda_sm3x_div_rn_noftz_f32_slowpath) ;  /* 0x0000001c00547944 */ /* 0x000fea0003c00000 */
.L_x_41:
[----:B------:R-:W-:Y:S05]  /*1750*/  BSYNC.RECONVERGENT B2 ;  /* 0x0000000000027941 */ /* 0x000fea0003800200 */
.L_x_40:
[----:B------:R-:W2:Y:S01]  /*1760*/  LDG.E R15, desc[UR10][R4.64+-0x1c] ;  /* 0xffffe40a040f7981 */ /* 0x000ea2000c1e1900 */
[----:B------:R-:W0:Y:S01]  /*1770*/  MUFU.RCP R0, R3 ;  /* 0x0000000300007308 */ /* 0x000e220000001000 */
[----:B------:R-:W-:Y:S02]  /*1780*/  BSSY.RECONVERGENT B2, `(.L_x_42) ;  /* 0x000000d000027945 */ /* 0x000fe40003800200 */
[----:B------:R1:W-:Y:S01]  /*1790*/  STG.E desc[UR10][R4.64+-0x20], R9 ;  /* 0xffffe00904007986 */ /* 0x0003e2000c10190a */
[----:B0-----:R-:W-:-:S04]  /*17a0*/  FFMA R13, R0, -R3, 1 ;  /* 0x3f800000000d7423 */ /* 0x001fc80000000803 */
[----:B------:R-:W-:Y:S01]  /*17b0*/  FFMA R0, R0, R13, R0 ;  /* 0x0000000d00007223 */ /* 0x000fe20000000000 */
[----:B--2---:R-:W0:Y:S03]  /*17c0*/  FCHK P0, R15, R3 ;  /* 0x000000030f007302 */ /* 0x004e260000000000 */
[----:B------:R-:W-:-:S04]  /*17d0*/  FFMA R10, R0, R15, RZ ;  /* 0x0000000f000a7223 */ /* 0x000fc800000000ff */
[----:B------:R-:W-:-:S04]  /*17e0*/  FFMA R13, R10, -R3, R15 ;  /* 0x800000030a0d7223 */ /* 0x000fc8000000000f */
[----:B------:R-:W-:Y:S01]  /*17f0*/  FFMA R13, R0, R13, R10 ;  /* 0x0000000d000d7223 */ /* 0x000fe2000000000a */
[----:B01----:R-:W-:Y:S06]  /*1800*/  @!P0 BRA `(.L_x_43) ;  /* 0x0000000000108947 */ /* 0x003fec0003800000 */
[----:B------:R-:W-:Y:S02]  /*1810*/  MOV R0, R15 ;  /* 0x0000000f00007202 */ /* 0x000fe40000000f00 */
[----:B------:R-:W-:-:S07]  /*1820*/  MOV R12, 0x1840 ;  /* 0x00001840000c7802 */ /* 0x000fce0000000f00 */
[----:B------:R-:W-:Y:S05]  /*1830*/  CALL.REL.NOINC `($__internal_2_$__cuda_sm3x_div_rn_noftz_f32_slowpath) ;  /* 0x0000001c00187944 */ /* 0x000fea0003c00000 */
[----:B------:R-:W-:-:S07]  /*1840*/  MOV R13, R9 ;  /* 0x00000009000d7202 */ /* 0x000fce0000000f00 */
.L_x_43:
[----:B------:R-:W-:Y:S05]  /*1850*/  BSYNC.RECONVERGENT B2 ;  /* 0x0000000000027941 */ /* 0x000fea0003800200 */
.L_x_42:
        /* <DEDUP_REMOVED lines=14> */
.L_x_45:
[----:B------:R-:W-:Y:S05]  /*1940*/  BSYNC.RECONVERGENT B2 ;  /* 0x0000000000027941 */ /* 0x000fea0003800200 */
.L_x_44:
        /* <DEDUP_REMOVED lines=15> */
.L_x_47:
[----:B------:R-:W-:Y:S05]  /*1a40*/  BSYNC.RECONVERGENT B2 ;  /* 0x0000000000027941 */ /* 0x000fea0003800200 */
.L_x_46:
        /* <DEDUP_REMOVED lines=14> */
.L_x_49:
[----:B------:R-:W-:Y:S05]  /*1b30*/  BSYNC.RECONVERGENT B2 ;  /* 0x0000000000027941 */ /* 0x000fea0003800200 */
.L_x_48:
        /* <DEDUP_REMOVED lines=15> */
.L_x_51:
[----:B------:R-:W-:Y:S05]  /*1c30*/  BSYNC.RECONVERGENT B2 ;  /* 0x0000000000027941 */ /* 0x000fea0003800200 */
.L_x_50:
        /* <DEDUP_REMOVED lines=14> */
.L_x_53:
[----:B------:R-:W-:Y:S05]  /*1d20*/  BSYNC.RECONVERGENT B2 ;  /* 0x0000000000027941 */ /* 0x000fea0003800200 */
.L_x_52:
        /* <DEDUP_REMOVED lines=15> */
.L_x_55:
[----:B------:R-:W-:Y:S05]  /*1e20*/  BSYNC.RECONVERGENT B2 ;  /* 0x0000000000027941 */ /* 0x000fea0003800200 */
.L_x_54:
        /* <DEDUP_REMOVED lines=14> */
.L_x_57:
[----:B------:R-:W-:Y:S05]  /*1f10*/  BSYNC.RECONVERGENT B2 ;  /* 0x0000000000027941 */ /* 0x000fea0003800200 */
.L_x_56:
        /* <DEDUP_REMOVED lines=15> */
.L_x_59:
[----:B------:R-:W-:Y:S05]  /*2010*/  BSYNC.RECONVERGENT B2 ;  /* 0x0000000000027941 */ /* 0x000fea0003800200 */
.L_x_58:
        /* <DEDUP_REMOVED lines=14> */
.L_x_61:
[----:B------:R-:W-:Y:S05]  /*2100*/  BSYNC.RECONVERGENT B2 ;  /* 0x0000000000027941 */ /* 0x000fea0003800200 */
.L_x_60:
        /* <DEDUP_REMOVED lines=15> */
.L_x_63:
[----:B------:R-:W-:Y:S05]  /*2200*/  BSYNC.RECONVERGENT B2 ;  /* 0x0000000000027941 */ /* 0x000fea0003800200 */
.L_x_62:
        /* <DEDUP_REMOVED lines=14> */
.L_x_65:
[----:B------:R-:W-:Y:S05]  /*22f0*/  BSYNC.RECONVERGENT B2 ;  /* 0x0000000000027941 */ /* 0x000fea0003800200 */
.L_x_64:
        /* <DEDUP_REMOVED lines=15> */
.L_x_67:
[----:B------:R-:W-:Y:S05]  /*23f0*/  BSYNC.RECONVERGENT B2 ;  /* 0x0000000000027941 */ /* 0x000fea0003800200 */
.L_x_66:
        /* <DEDUP_REMOVED lines=14> */
.L_x_69:
[----:B------:R-:W-:Y:S05]  /*24e0*/  BSYNC.RECONVERGENT B2 ;  /* 0x0000000000027941 */ /* 0x000fea0003800200 */
.L_x_68:
        /* <DEDUP_REMOVED lines=15> */
.L_x_71:
[----:B------:R-:W-:Y:S05]  /*25e0*/  BSYNC.RECONVERGENT B2 ;  /* 0x0000000000027941 */ /* 0x000fea0003800200 */
.L_x_70:
[----:B------:R4:W-:Y:S01]  /*25f0*/  STG.E desc[UR10][R4.64+0x1c], R13 ;  /* 0x00001c0d04007986 */ /* 0x0009e2000c10190a */
[----:B------:R-:W-:Y:S01]  /*2600*/  IADD3 R6, PT, PT, R6, 0x10, RZ ;  /* 0x0000001006067810 */ /* 0x000fe20007ffe0ff */
[----:B------:R-:W-:Y:S06]  /*2610*/  @P2 BRA `(.L_x_72) ;  /* 0xfffffff000082947 */ /* 0x000fec000383ffff */
.L_x_39:
[----:B------:R-:W-:-:S13]  /*2620*/  ISETP.NE.AND P0, PT, R11, RZ, PT ;  /* 0x000000ff0b00720c */ /* 0x000fda0003f05270 */
[----:B------:R-:W-:Y:S05]  /*2630*/  @!P0 EXIT ;  /* 0x000000000000894d */ /* 0x000fea0003800000 */
[----:B------:R-:W5:Y:S01]  /*2640*/  LDCU UR4, c[0x0][0x390] ;  /* 0x00007200ff0477ac */ /* 0x000f620008000800 */
[----:B------:R-:W-:Y:S01]  /*2650*/  ISETP.GE.U32.AND P0, PT, R11, 0x8, PT ;  /* 0x000000080b00780c */ /* 0x000fe20003f06070 */
[----:B-----5:R-:W-:-:S12]  /*2660*/  ULOP3.LUT UR4, UR4, 0x7, URZ, 0xc0, !UPT ;  /* 0x0000000704047892 */ /* 0x020fd8000f8ec0ff */
[----:B------:R-:W-:Y:S05]  /*2670*/  @!P0 BRA `(.L_x_73) ;  /* 0x0000000800008947 */ /* 0x000fea0003800000 */
[----:B---34-:R-:W3:Y:S01]  /*2680*/  LDC.64 R4, c[0x0][0x388] ;  /* 0x0000e200ff047b82 */ /* 0x018ee20000000a00 */
[----:B012---:R-:W-:-:S05]  /*2690*/  IADD3 R9, PT, PT, R2, R7, RZ ;  /* 0x0000000702097210 */ /* 0x007fca0007ffe0ff */
[----:B---3--:R-:W-:-:S05]  /*26a0*/  IMAD.WIDE R4, R9, 0x4, R4 ;  /* 0x0000000409047825 */ /* 0x008fca00078e0204 */
[----:B------:R-:W2:Y:S01]  /*26b0*/  LDG.E R11, desc[UR10][R4.64] ;  /* 0x0000000a040b7981 */ /* 0x000ea2000c1e1900 */
[----:B------:R-:W0:Y:S01]  /*26c0*/  MUFU.RCP R0, R3 ;  /* 0x0000000300007308 */ /* 0x000e220000001000 */
[----:B------:R-:W-:Y:S01]  /*26d0*/  BSSY.RECONVERGENT B2, `(.L_x_74) ;  /* 0x000000b000027945 */ /* 0x000fe20003800200 */
[----:B0-----:R-:W-:-:S04]  /*26e0*/  FFMA R9, R0, -R3, 1 ;  /* 0x3f80000000097423 */ /* 0x001fc80000000803 */
[----:B------:R-:W-:Y:S02]  /*26f0*/  FFMA R0, R0, R9, R0 ;  /* 0x0000000900007223 */ /* 0x000fe40000000000 */
[----:B--2---:R-:W0:Y:S02]  /*2700*/  FCHK P0, R11, R3 ;  /* 0x000000030b007302 */ /* 0x004e240000000000 */
[----:B------:R-:W-:-:S04]  /*2710*/  FFMA R6, R0, R11, RZ ;  /* 0x0000000b00067223 */ /* 0x000fc800000000ff */
[----:B------:R-:W-:-:S04]  /*2720*/  FFMA R9, R6, -R3, R11 ;  /* 0x8000000306097223 */ /* 0x000fc8000000000b */
[----:B------:R-:W-:Y:S01]  /*2730*/  FFMA R9, R0, R9, R6 ;  /* 0x0000000900097223 */ /* 0x000fe20000000006 */
[----:B0-----:R-:W-:Y:S06]  /*2740*/  @!P0 BRA `(.L_x_75) ;  /* 0x00000000000c8947 */ /* 0x001fec0003800000 */
[----:B------:R-:W-:Y:S02]  /*2750*/  MOV R0, R11 ;  /* 0x0000000b00007202 */ /* 0x000fe40000000f00 */
[----:B------:R-:W-:-:S07]  /*2760*/  MOV R12, 0x2780 ;  /* 0x00002780000c7802 */ /* 0x000fce0000000f00 */
[----:B------:R-:W-:Y:S05]  /*2770*/  CALL.REL.NOINC `($__internal_2_$__cuda_sm3x_div_rn_noftz_f32_slowpath) ;  /* 0x0000000c00487944 */ /* 0x000fea0003c00000 */
.L_x_75:
[----:B------:R-:W-:Y:S05]  /*2780*/  BSYNC.RECONVERGENT B2 ;  /* 0x0000000000027941 */ /* 0x000fea0003800200 */
.L_x_74:
        /* <DEDUP_REMOVED lines=15> */
.L_x_77:
[----:B------:R-:W-:Y:S05]  /*2880*/  BSYNC.RECONVERGENT B2 ;  /* 0x0000000000027941 */ /* 0x000fea0003800200 */
.L_x_76:
        /* <DEDUP_REMOVED lines=14> */
.L_x_79:
[----:B------:R-:W-:Y:S05]  /*2970*/  BSYNC.RECONVERGENT B2 ;  /* 0x0000000000027941 */ /* 0x000fea0003800200 */
.L_x_78:
        /* <DEDUP_REMOVED lines=15> */
.L_x_81:
[----:B------:R-:W-:Y:S05]  /*2a70*/  BSYNC.RECONVERGENT B2 ;  /* 0x0000000000027941 */ /* 0x000fea0003800200 */
.L_x_80:
        /* <DEDUP_REMOVED lines=14> */
.L_x_83:
[----:B------:R-:W-:Y:S05]  /*2b60*/  BSYNC.RECONVERGENT B2 ;  /* 0x0000000000027941 */ /* 0x000fea0003800200 */
.L_x_82:
        /* <DEDUP_REMOVED lines=15> */
.L_x_85:
[----:B------:R-:W-:Y:S05]  /*2c60*/  BSYNC.RECONVERGENT B2 ;  /* 0x0000000000027941 */ /* 0x000fea0003800200 */
.L_x_84:
        /* <DEDUP_REMOVED lines=14> */
.L_x_87:
[----:B------:R-:W-:Y:S05]  /*2d50*/  BSYNC.RECONVERGENT B2 ;  /* 0x0000000000027941 */ /* 0x000fea0003800200 */
.L_x_86:
        /* <DEDUP_REMOVED lines=15> */
.L_x_89:
[----:B------:R-:W-:Y:S05]  /*2e50*/  BSYNC.RECONVERGENT B2 ;  /* 0x0000000000027941 */ /* 0x000fea0003800200 */
.L_x_88:
[----:B------:R0:W-:Y:S01]  /*2e60*/  STG.E desc[UR10][R4.64+0x1c], R11 ;  /* 0x00001c0b04007986 */ /* 0x0001e2000c10190a */
[----:B------:R-:W-:-:S07]  /*2e70*/  IADD3 R7, PT, PT, R7, 0x8, RZ ;  /* 0x0000000807077810 */ /* 0x000fce0007ffe0ff */
.L_x_73:
[----:B------:R-:W-:-:S13]  /*2e80*/  ISETP.NE.AND P0, PT, RZ, UR4, PT ;  /* 0x00000004ff007c0c */ /* 0x000fda000bf05270 */
[----:B------:R-:W-:Y:S05]  /*2e90*/  @!P0 EXIT ;  /* 0x000000000000894d */ /* 0x000fea0003800000 */
[----:B------:R-:W5:Y:S01]  /*2ea0*/  LDCU UR5, c[0x0][0x390] ;  /* 0x00007200ff0577ac */ /* 0x000f620008000800 */
[----:B------:R-:W-:Y:S02]  /*2eb0*/  UISETP.GE.U32.AND UP0, UPT, UR4, 0x4, UPT ;  /* 0x000000040400788c */ /* 0x000fe4000bf06070 */
[----:B-----5:R-:W-:-:S07]  /*2ec0*/  ULOP3.LUT UR5, UR5, 0x3, URZ, 0xc0, !UPT ;  /* 0x0000000305057892 */ /* 0x020fce000f8ec0ff */
[----:B------:R-:W-:Y:S05]  /*2ed0*/  BRA.U !UP0, `(.L_x_90) ;  /* 0x0000000508087547 */ /* 0x000fea000b800000 */
[----:B0--34-:R-:W0:Y:S01]  /*2ee0*/  LDC.64 R4, c[0x0][0x388] ;  /* 0x0000e200ff047b82 */ /* 0x019e220000000a00 */
[----:B-12---:R-:W-:-:S05]  /*2ef0*/  IADD3 R9, PT, PT, R2, R7, RZ ;  /* 0x0000000702097210 */ /* 0x006fca0007ffe0ff */
[----:B0-----:R-:W-:-:S05]  /*2f00*/  IMAD.WIDE R4, R9, 0x4, R4 ;  /* 0x0000000409047825 */ /* 0x001fca00078e0204 */
        /* <DEDUP_REMOVED lines=13> */
.L_x_92:
[----:B------:R-:W-:Y:S05]  /*2fe0*/  BSYNC.RECONVERGENT B2 ;  /* 0x0000000000027941 */ /* 0x000fea0003800200 */
.L_x_91:
        /* <DEDUP_REMOVED lines=15> */
.L_x_94:
[----:B------:R-:W-:Y:S05]  /*30e0*/  BSYNC.RECONVERGENT B2 ;  /* 0x0000000000027941 */ /* 0x000fea0003800200 */
.L_x_93:
        /* <DEDUP_REMOVED lines=14> */
.L_x_96:
[----:B------:R-:W-:Y:S05]  /*31d0*/  BSYNC.RECONVERGENT B2 ;  /* 0x0000000000027941 */ /* 0x000fea0003800200 */
.L_x_95:
        /* <DEDUP_REMOVED lines=15> */
.L_x_98:
[----:B------:R-:W-:Y:S05]  /*32d0*/  BSYNC.RECONVERGENT B2 ;  /* 0x0000000000027941 */ /* 0x000fea0003800200 */
.L_x_97:
[----:B------:R0:W-:Y:S01]  /*32e0*/  STG.E desc[UR10][R4.64+0xc], R11 ;  /* 0x00000c0b04007986 */ /* 0x0001e2000c10190a */
[----:B------:R-:W-:-:S07]  /*32f0*/  IADD3 R7, PT, PT, R7, 0x4, RZ ;  /* 0x0000000407077810 */ /* 0x000fce0007ffe0ff */
.L_x_90:
[----:B------:R-:W-:-:S13]  /*3300*/  ISETP.NE.AND P0, PT, RZ, UR5, PT ;  /* 0x00000005ff007c0c */ /* 0x000fda000bf05270 */
[----:B------:R-:W-:Y:S05]  /*3310*/  @!P0 EXIT ;  /* 0x000000000000894d */ /* 0x000fea0003800000 */
[----:B0--34-:R-:W0:Y:S01]  /*3320*/  LDC.64 R4, c[0x0][0x388] ;  /* 0x0000e200ff047b82 */ /* 0x019e220000000a00 */
[----:B------:R-:W-:Y:S01]  /*3330*/  IADD3 R11, PT, PT, R2, R7, RZ ;  /* 0x00000007020b7210 */ /* 0x000fe20007ffe0ff */
[----:B------:R-:W-:-:S12]  /*3340*/  UIADD3 UR4, UPT, UPT, -UR5, URZ, URZ ;  /* 0x000000ff05047290 */ /* 0x000fd8000fffe1ff */
.L_x_101:
[----:B0--3--:R-:W-:-:S05]  /*3350*/  IMAD.WIDE R6, R11, 0x4, R4 ;  /* 0x000000040b067825 */ /* 0x009fca00078e0204 */
[----:B-1----:R-:W3:Y:S01]  /*3360*/  LDG.E R13, desc[UR10][R6.64] ;  /* 0x0000000a060d7981 */ /* 0x002ee2000c1e1900 */
[----:B------:R-:W2:Y:S01]  /*3370*/  MUFU.RCP R0, R3 ;  /* 0x0000000300007308 */ /* 0x000ea20000001000 */
[----:B------:R-:W-:Y:S01]  /*3380*/  UIADD3 UR4, UPT, UPT, UR4, 0x1, URZ ;  /* 0x0000000104047890 */ /* 0x000fe2000fffe0ff */
[----:B------:R-:W-:Y:S03]  /*3390*/  BSSY.RECONVERGENT B2, `(.L_x_99) ;  /* 0x000000c000027945 */ /* 0x000fe60003800200 */
[----:B------:R-:W-:Y:S01]  /*33a0*/  UISETP.NE.AND UP0, UPT, UR4, URZ, UPT ;  /* 0x000000ff0400728c */ /* 0x000fe2000bf05270 */
[----:B--2---:R-:W-:-:S04]  /*33b0*/  FFMA R9, R0, -R3, 1 ;  /* 0x3f80000000097423 */ /* 0x004fc80000000803 */
[----:B------:R-:W-:Y:S01]  /*33c0*/  FFMA R0, R0, R9, R0 ;  /* 0x0000000900007223 */ /* 0x000fe20000000000 */
[----:B---3--:R-:W0:Y:S03]  /*33d0*/  FCHK P0, R13, R3 ;  /* 0x000000030d007302 */ /* 0x008e260000000000 */
[----:B------:R-:W-:-:S04]  /*33e0*/  FFMA R2, R0, R13, RZ ;  /* 0x0000000d00027223 */ /* 0x000fc800000000ff */
[----:B------:R-:W-:-:S04]  /*33f0*/  FFMA R9, R2, -R3, R13 ;  /* 0x8000000302097223 */ /* 0x000fc8000000000d */
[----:B------:R-:W-:Y:S01]  /*3400*/  FFMA R9, R0, R9, R2 ;  /* 0x0000000900097223 */ /* 0x000fe20000000002 */
[----:B0-----:R-:W-:Y:S06]  /*3410*/  @!P0 BRA `(.L_x_100) ;  /* 0x00000000000c8947 */ /* 0x001fec0003800000 */
[----:B------:R-:W-:Y:S02]  /*3420*/  MOV R0, R13 ;  /* 0x0000000d00007202 */ /* 0x000fe40000000f00 */
[----:B------:R-:W-:-:S07]  /*3430*/  MOV R12, 0x3450 ;  /* 0x00003450000c7802 */ /* 0x000fce0000000f00 */
[----:B------:R-:W-:Y:S05]  /*3440*/  CALL.REL.NOINC `($__internal_2_$__cuda_sm3x_div_rn_noftz_f32_slowpath) ;  /* 0x0000000000147944 */ /* 0x000fea0003c00000 */
.L_x_100:
[----:B------:R-:W-:Y:S05]  /*3450*/  BSYNC.RECONVERGENT B2 ;  /* 0x0000000000027941 */ /* 0x000fea0003800200 */
.L_x_99:
[----:B------:R3:W-:Y:S01]  /*3460*/  STG.E desc[UR10][R6.64], R9 ;  /* 0x0000000906007986 */ /* 0x0007e2000c10190a */
[----:B------:R-:W-:Y:S01]  /*3470*/  IADD3 R11, PT, PT, R11, 0x1, RZ ;  /* 0x000000010b0b7810 */ /* 0x000fe20007ffe0ff */
[----:B------:R-:W-:Y:S06]  /*3480*/  BRA.U UP0, `(.L_x_101) ;  /* 0xfffffffd00b07547 */ /* 0x000fec000b83ffff */
[----:B------:R-:W-:Y:S05]  /*3490*/  EXIT ;  /* 0x000000000000794d */ /* 0x000fea0003800000 */
        .weak           $__internal_2_$__cuda_sm3x_div_rn_noftz_f32_slowpath
        .type           $__internal_2_$__cuda_sm3x_div_rn_noftz_f32_slowpath,@function
        .size           $__internal_2_$__cuda_sm3x_div_rn_noftz_f32_slowpath,(.L_x_121 - $__internal_2_$__cuda_sm3x_div_rn_noftz_f32_slowpath)
$__internal_2_$__cuda_sm3x_div_rn_noftz_f32_slowpath:
[----:B------:R-:W-:Y:S01]  /*34a0*/  SHF.R.U32.HI R10, RZ, 0x17, R3 ;  /* 0x00000017ff0a7819 */ /* 0x000fe20000011603 */
[----:B------:R-:W-:Y:S01]  /*34b0*/  BSSY.RECONVERGENT B0, `(.L_x_102) ;  /* 0x0000063000007945 */ /* 0x000fe20003800200 */
[----:B------:R-:W-:Y:S02]  /*34c0*/  SHF.R.U32.HI R13, RZ, 0x17, R0 ;  /* 0x00000017ff0d7819 */ /* 0x000fe40000011600 */
[----:B------:R-:W-:Y:S02]  /*34d0*/  LOP3.LUT R10, R10, 0xff, RZ, 0xc0, !PT ;  /* 0x000000ff0a0a7812 */ /* 0x000fe400078ec0ff */
[----:B------:R-:W-:Y:S02]  /*34e0*/  LOP3.LUT R13, R13, 0xff, RZ, 0xc0, !PT ;  /* 0x000000ff0d0d7812 */ /* 0x000fe400078ec0ff */
[----:B------:R-:W-:Y:S02]  /*34f0*/  IADD3 R16, PT, PT, R10, -0x1, RZ ;  /* 0xffffffff0a107810 */ /* 0x000fe40007ffe0ff */
[----:B------:R-:W-:-:S02]  /*3500*/  IADD3 R14, PT, PT, R13, -0x1, RZ ;  /* 0xffffffff0d0e7810 */ /* 0x000fc40007ffe0ff */
[----:B------:R-:W-:Y:S02]  /*3510*/  ISETP.GT.U32.AND P0, PT, R16, 0xfd, PT ;  /* 0x000000fd1000780c */ /* 0x000fe40003f04070 */
[----:B------:R-:W-:Y:S02]  /*3520*/  MOV R15, R3 ;  /* 0x00000003000f7202 */ /* 0x000fe40000000f00 */
[----:B------:R-:W-:-:S13]  /*3530*/  ISETP.GT.U32.OR P0, PT, R14, 0xfd, P0 ;  /* 0x000000fd0e00780c */ /* 0x000fda0000704470 */
[----:B------:R-:W-:Y:S01]  /*3540*/  @!P0 MOV R9, RZ ;  /* 0x000000ff00098202 */ /* 0x000fe20000000f00 */
[----:B------:R-:W-:Y:S06]  /*3550*/  @!P0 BRA `(.L_x_103) ;  /* 0x00000000005c8947 */ /* 0x000fec0003800000 */
[----:B------:R-:W-:Y:S02]  /*3560*/  FSETP.GTU.FTZ.AND P0, PT, |R0|, +INF , PT ;  /* 0x7f8000000000780b */ /* 0x000fe40003f1c200 */
[----:B------:R-:W-:-:S04]  /*3570*/  FSETP.GTU.FTZ.AND P1, PT, |R3|, +INF , PT ;  /* 0x7f8000000300780b */ /* 0x000fc80003f3c200 */
[----:B------:R-:W-:-:S13]  /*3580*/  PLOP3.LUT P0, PT, P0, P1, PT, 0xf8, 0x8f ;  /* 0x00000000008f781c */ /* 0x000fda0000703f70 */
[----:B------:R-:W-:Y:S05]  /*3590*/  @P0 BRA `(.L_x_104) ;  /* 0x00000004004c0947 */ /* 0x000fea0003800000 */
[----:B------:R-:W-:-:S13]  /*35a0*/  LOP3.LUT P0, RZ, R15, 0x7fffffff, R0, 0xc8, !PT ;  /* 0x7fffffff0fff7812 */ /* 0x000fda000780c800 */
[----:B------:R-:W-:Y:S05]  /*35b0*/  @!P0 BRA `(.L_x_105) ;  /* 0x00000004003c8947 */ /* 0x000fea0003800000 */
[C---:B------:R-:W-:Y:S02]  /*35c0*/  FSETP.NEU.FTZ.AND P3, PT, |R0|.reuse, +INF , PT ;  /* 0x7f8000000000780b */ /* 0x040fe40003f7d200 */
[----:B------:R-:W-:Y:S02]  /*35d0*/  FSETP.NEU.FTZ.AND P1, PT, |R3|, +INF , PT ;  /* 0x7f8000000300780b */ /* 0x000fe40003f3d200 */
[----:B------:R-:W-:-:S11]  /*35e0*/  FSETP.NEU.FTZ.AND P0, PT, |R0|, +INF , PT ;  /* 0x7f8000000000780b */ /* 0x000fd60003f1d200 */
[----:B------:R-:W-:Y:S05]  /*35f0*/  @!P1 BRA !P3, `(.L_x_105) ;  /* 0x00000004002c9947 */ /* 0x000fea0005800000 */
[----:B------:R-:W-:-:S04]  /*3600*/  LOP3.LUT P3, RZ, R0, 0x7fffffff, RZ, 0xc0, !PT ;  /* 0x7fffffff00ff7812 */ /* 0x000fc8000786c0ff */
[----:B------:R-:W-:-:S13]  /*3610*/  PLOP3.LUT P1, PT, P1, P3, PT, 0x2f, 0xf2 ;  /* 0x0000000000f2781c */ /* 0x000fda0000f26577 */
[----:B------:R-:W-:Y:S05]  /*3620*/  @P1 BRA `(.L_x_106) ;  /* 0x0000000400181947 */ /* 0x000fea0003800000 */
[----:B------:R-:W-:-:S04]  /*3630*/  LOP3.LUT P1, RZ, R15, 0x7fffffff, RZ, 0xc0, !PT ;  /* 0x7fffffff0fff7812 */ /* 0x000fc8000782c0ff */
[----:B------:R-:W-:-:S13]  /*3640*/  PLOP3.LUT P0, PT, P0, P1, PT, 0x2f, 0xf2 ;  /* 0x0000000000f2781c */ /* 0x000fda0000702577 */
[----:B------:R-:W-:Y:S05]  /*3650*/  @P0 BRA `(.L_x_107) ;  /* 0x0000000400000947 */ /* 0x000fea0003800000 */
[----:B------:R-:W-:Y:S02]  /*3660*/  ISETP.GE.AND P0, PT, R14, RZ, PT ;  /* 0x000000ff0e00720c */ /* 0x000fe40003f06270 */
[----:B------:R-:W-:-:S11]  /*3670*/  ISETP.GE.AND P1, PT, R16, RZ, PT ;  /* 0x000000ff1000720c */ /* 0x000fd60003f26270 */
[----:B------:R-:W-:Y:S01]  /*3680*/  @P0 MOV R9, RZ ;  /* 0x000000ff00090202 */ /* 0x000fe20000000f00 */
[----:B------:R-:W-:Y:S01]  /*3690*/  @!P0 FFMA R0, R0, 1.84467440737095516160e+19, RZ ;  /* 0x5f80000000008823 */ /* 0x000fe200000000ff */
[----:B------:R-:W-:Y:S01]  /*36a0*/  @!P0 MOV R9, 0xffffffc0 ;  /* 0xffffffc000098802 */ /* 0x000fe20000000f00 */
[----:B------:R-:W-:-:S03]  /*36b0*/  @!P1 FFMA R15, R3, 1.84467440737095516160e+19, RZ ;  /* 0x5f800000030f9823 */ /* 0x000fc600000000ff */
[----:B------:R-:W-:-:S07]  /*36c0*/  @!P1 IADD3 R9, PT, PT, R9, 0x40, RZ ;  /* 0x0000004009099810 */ /* 0x000fce0007ffe0ff */
.L_x_103:
[----:B------:R-:W-:Y:S01]  /*36d0*/  LEA R14, R10, 0xc0800000, 0x17 ;  /* 0xc08000000a0e7811 */ /* 0x000fe200078eb8ff */
[----:B------:R-:W-:Y:S01]  /*36e0*/  BSSY.RECONVERGENT B1, `(.L_x_108) ;  /* 0x0000036000017945 */ /* 0x000fe20003800200 */
[----:B------:R-:W-:Y:S02]  /*36f0*/  IADD3 R13, PT, PT, R13, -0x7f, RZ ;  /* 0xffffff810d0d7810 */ /* 0x000fe40007ffe0ff */
[----:B------:R-:W-:-:S03]  /*3700*/  IADD3 R16, PT, PT, -R14, R15, RZ ;  /* 0x0000000f0e107210 */ /* 0x000fc60007ffe1ff */
[C---:B------:R-:W-:Y:S01]  /*3710*/  IMAD R0, R13.reuse, -0x800000, R0 ;  /* 0xff8000000d007824 */ /* 0x040fe200078e0200 */
[----:B------:R0:W1:Y:S01]  /*3720*/  MUFU.RCP R14, R16 ;  /* 0x00000010000e7308 */ /* 0x0000620000001000 */
[----:B------:R-:W-:Y:S01]  /*3730*/  FADD.FTZ R17, -R16, -RZ ;  /* 0x800000ff10117221 */ /* 0x000fe20000010100 */
[----:B0-----:R-:W-:-:S04]  /*3740*/  IADD3 R16, PT, PT, R13, 0x7f, -R10 ;  /* 0x0000007f0d107810 */ /* 0x001fc80007ffe80a */
[----:B------:R-:W-:Y:S01]  /*3750*/  IADD3 R9, PT, PT, R16, R9, RZ ;  /* 0x0000000910097210 */ /* 0x000fe20007ffe0ff */
[----:B-1----:R-:W-:-:S04]  /*3760*/  FFMA R15, R14, R17, 1 ;  /* 0x3f8000000e0f7423 */ /* 0x002fc80000000011 */
[----:B------:R-:W-:-:S04]  /*3770*/  FFMA R15, R14, R15, R14 ;  /* 0x0000000f0e0f7223 */ /* 0x000fc8000000000e */
[----:B------:R-:W-:-:S04]  /*3780*/  FFMA R14, R0, R15, RZ ;  /* 0x0000000f000e7223 */ /* 0x000fc800000000ff */
[----:B------:R-:W-:-:S04]  /*3790*/  FFMA R18, R17, R14, R0 ;  /* 0x0000000e11127223 */ /* 0x000fc80000000000 */
[----:B------:R-:W-:-:S04]  /*37a0*/  FFMA R14, R15, R18, R14 ;  /* 0x000000120f0e7223 */ /* 0x000fc8000000000e */
[----:B------:R-:W-:-:S04]  /*37b0*/  FFMA R17, R17, R14, R0 ;  /* 0x0000000e11117223 */ /* 0x000fc80000000000 */
[----:B------:R-:W-:-:S05]  /*37c0*/  FFMA R0, R15, R17, R14 ;  /* 0x000000110f007223 */ /* 0x000fca000000000e */
[----:B------:R-:W-:-:S04]  /*37d0*/  SHF.R.U32.HI R10, RZ, 0x17, R0 ;  /* 0x00000017ff0a7819 */ /* 0x000fc80000011600 */
[----:B------:R-:W-:-:S04]  /*37e0*/  LOP3.LUT R10, R10, 0xff, RZ, 0xc0, !PT ;  /* 0x000000ff0a0a7812 */ /* 0x000fc800078ec0ff */
[----:B------:R-:W-:-:S04]  /*37f0*/  IADD3 R10, PT, PT, R10, R9, RZ ;  /* 0x000000090a0a7210 */ /* 0x000fc80007ffe0ff */
[----:B------:R-:W-:-:S04]  /*3800*/  IADD3 R13, PT, PT, R10, -0x1, RZ ;  /* 0xffffffff0a0d7810 */ /* 0x000fc80007ffe0ff */
[----:B------:R-:W-:-:S13]  /*3810*/  ISETP.GE.U32.AND P0, PT, R13, 0xfe, PT ;  /* 0x000000fe0d00780c */ /* 0x000fda0003f06070 */
[----:B------:R-:W-:Y:S05]  /*3820*/  @!P0 BRA `(.L_x_109) ;  /* 0x0000000000808947 */ /* 0x000fea0003800000 */
[----:B------:R-:W-:-:S13]  /*3830*/  ISETP.GT.AND P0, PT, R10, 0xfe, PT ;  /* 0x000000fe0a00780c */ /* 0x000fda0003f04270 */
[----:B------:R-:W-:Y:S05]  /*3840*/  @P0 BRA `(.L_x_110) ;  /* 0x00000000006c0947 */ /* 0x000fea0003800000 */
[----:B------:R-:W-:-:S13]  /*3850*/  ISETP.GE.AND P0, PT, R10, 0x1, PT ;  /* 0x000000010a00780c */ /* 0x000fda0003f06270 */
[----:B------:R-:W-:Y:S05]  /*3860*/  @P0 BRA `(.L_x_111) ;  /* 0x0000000000740947 */ /* 0x000fea0003800000 */
[----:B------:R-:W-:Y:S02]  /*3870*/  ISETP.GE.AND P0, PT, R10, -0x18, PT ;  /* 0xffffffe80a00780c */ /* 0x000fe40003f06270 */
[----:B------:R-:W-:-:S11]  /*3880*/  LOP3.LUT R0, R0, 0x80000000, RZ, 0xc0, !PT ;  /* 0x8000000000007812 */ /* 0x000fd600078ec0ff */
[----:B------:R-:W-:Y:S05]  /*3890*/  @!P0 BRA `(.L_x_111) ;  /* 0x0000000000688947 */ /* 0x000fea0003800000 */
[-CC-:B------:R-:W-:Y:S01]  /*38a0*/  FFMA.RZ R9, R15, R17.reuse, R14.reuse ;  /* 0x000000110f097223 */ /* 0x180fe2000000c00e */
[C---:B------:R-:W-:Y:S02]  /*38b0*/  IADD3 R16, PT, PT, R10.reuse, 0x20, RZ ;  /* 0x000000200a107810 */ /* 0x040fe40007ffe0ff */
[C---:B------:R-:W-:Y:S02]  /*38c0*/  ISETP.NE.AND P3, PT, R10.reuse, RZ, PT ;  /* 0x000000ff0a00720c */ /* 0x040fe40003f65270 */
[----:B------:R-:W-:Y:S01]  /*38d0*/  LOP3.LUT R13, R9, 0x7fffff, RZ, 0xc0, !PT ;  /* 0x007fffff090d7812 */ /* 0x000fe200078ec0ff */
[CCC-:B------:R-:W-:Y:S01]  /*38e0*/  FFMA.RP R9, R15.reuse, R17.reuse, R14.reuse ;  /* 0x000000110f097223 */ /* 0x1c0fe2000000800e */
[----:B------:R-:W-:Y:S01]  /*38f0*/  FFMA.RM R14, R15, R17, R14 ;  /* 0x000000110f0e7223 */ /* 0x000fe2000000400e */
[----:B------:R-:W-:Y:S02]  /*3900*/  ISETP.NE.AND P1, PT, R10, RZ, PT ;  /* 0x000000ff0a00720c */ /* 0x000fe40003f25270 */
[----:B------:R-:W-:-:S02]  /*3910*/  LOP3.LUT R13, R13, 0x800000, RZ, 0xfc, !PT ;  /* 0x008000000d0d7812 */ /* 0x000fc400078efcff */
[----:B------:R-:W-:Y:S02]  /*3920*/  IADD3 R10, PT, PT, -R10, RZ, RZ ;  /* 0x000000ff0a0a7210 */ /* 0x000fe40007ffe1ff */
[----:B------:R-:W-:Y:S02]  /*3930*/  SHF.L.U32 R16, R13, R16, RZ ;  /* 0x000000100d107219 */ /* 0x000fe400000006ff */
[----:B------:R-:W-:Y:S02]  /*3940*/  FSETP.NEU.FTZ.AND P0, PT, R9, R14, PT ;  /* 0x0000000e0900720b */ /* 0x000fe40003f1d000 */
[----:B------:R-:W-:Y:S02]  /*3950*/  SEL R10, R10, RZ, P3 ;  /* 0x000000ff0a0a7207 */ /* 0x000fe40001800000 */
[----:B------:R-:W-:Y:S02]  /*3960*/  ISETP.NE.AND P1, PT, R16, RZ, P1 ;  /* 0x000000ff1000720c */ /* 0x000fe40000f25270 */
[----:B------:R-:W-:-:S02]  /*3970*/  SHF.R.U32.HI R10, RZ, R10, R13 ;  /* 0x0000000aff0a7219 */ /* 0x000fc4000001160d */
[----:B------:R-:W-:Y:S02]  /*3980*/  PLOP3.LUT P0, PT, P0, P1, PT, 0xf8, 0x8f ;  /* 0x00000000008f781c */ /* 0x000fe40000703f70 */
[----:B------:R-:W-:Y:S02]  /*3990*/  SHF.R.U32.HI R14, RZ, 0x1, R10 ;  /* 0x00000001ff0e7819 */ /* 0x000fe4000001160a */
[----:B------:R-:W-:-:S04]  /*39a0*/  SEL R9, RZ, 0x1, !P0 ;  /* 0x00000001ff097807 */ /* 0x000fc80004000000 */
[----:B------:R-:W-:-:S04]  /*39b0*/  LOP3.LUT R9, R9, 0x1, R14, 0xf8, !PT ;  /* 0x0000000109097812 */ /* 0x000fc800078ef80e */
[----:B------:R-:W-:-:S04]  /*39c0*/  LOP3.LUT R9, R9, R10, RZ, 0xc0, !PT ;  /* 0x0000000a09097212 */ /* 0x000fc800078ec0ff */
[----:B------:R-:W-:-:S04]  /*39d0*/  IADD3 R9, PT, PT, R14, R9, RZ ;  /* 0x000000090e097210 */ /* 0x000fc80007ffe0ff */
[----:B------:R-:W-:Y:S01]  /*39e0*/  LOP3.LUT R0, R9, R0, RZ, 0xfc, !PT ;  /* 0x0000000009007212 */ /* 0x000fe200078efcff */
[----:B------:R-:W-:Y:S06]  /*39f0*/  BRA `(.L_x_111) ;  /* 0x0000000000107947 */ /* 0x000fec0003800000 */
.L_x_110:
[----:B------:R-:W-:-:S04]  /*3a00*/  LOP3.LUT R0, R0, 0x80000000, RZ, 0xc0, !PT ;  /* 0x8000000000007812 */ /* 0x000fc800078ec0ff */
[----:B------:R-:W-:Y:S01]  /*3a10*/  LOP3.LUT R0, R0, 0x7f800000, RZ, 0xfc, !PT ;  /* 0x7f80000000007812 */ /* 0x000fe200078efcff */
[----:B------:R-:W-:Y:S06]  /*3a20*/  BRA `(.L_x_111) ;  /* 0x0000000000047947 */ /* 0x000fec0003800000 */
.L_x_109:
[----:B------:R-:W-:-:S07]  /*3a30*/  LEA R0, R9, R0, 0x17 ;  /* 0x0000000009007211 */ /* 0x000fce00078eb8ff */
.L_x_111:
[----:B------:R-:W-:Y:S05]  /*3a40*/  BSYNC.RECONVERGENT B1 ;  /* 0x0000000000017941 */ /* 0x000fea0003800200 */
.L_x_108:
[----:B------:R-:W-:Y:S05]  /*3a50*/  BRA `(.L_x_112) ;  /* 0x0000000000207947 */ /* 0x000fea0003800000 */
.L_x_107:
[----:B------:R-:W-:-:S04]  /*3a60*/  LOP3.LUT R0, R15, 0x80000000, R0, 0x48, !PT ;  /* 0x800000000f007812 */ /* 0x000fc800078e4800 */
[----:B------:R-:W-:Y:S01]  /*3a70*/  LOP3.LUT R0, R0, 0x7f800000, RZ, 0xfc, !PT ;  /* 0x7f80000000007812 */ /* 0x000fe200078efcff */
[----:B------:R-:W-:Y:S06]  /*3a80*/  BRA `(.L_x_112) ;  /* 0x0000000000147947 */ /* 0x000fec0003800000 */
.L_x_106:
[----:B------:R-:W-:Y:S01]  /*3a90*/  LOP3.LUT R0, R15, 0x80000000, R0, 0x48, !PT ;  /* 0x800000000f007812 */ /* 0x000fe200078e4800 */
[----:B------:R-:W-:Y:S06]  /*3aa0*/  BRA `(.L_x_112) ;  /* 0x00000000000c7947 */ /* 0x000fec0003800000 */
.L_x_105:
[----:B------:R-:W0:Y:S01]  /*3ab0*/  MUFU.RSQ R0, -QNAN ;  /* 0xffc0000000007908 */ /* 0x000e220000001400 */
[----:B------:R-:W-:Y:S05]  /*3ac0*/  BRA `(.L_x_112) ;  /* 0x0000000000047947 */ /* 0x000fea0003800000 */
.L_x_104:
[----:B------:R-:W-:-:S07]  /*3ad0*/  FADD.FTZ R0, R0, R3 ;  /* 0x0000000300007221 */ /* 0x000fce0000010000 */
.L_x_112:
[----:B------:R-:W-:Y:S05]  /*3ae0*/  BSYNC.RECONVERGENT B0 ;  /* 0x0000000000007941 */ /* 0x000fea0003800200 */
.L_x_102:
[----:B------:R-:W-:Y:S01]  /*3af0*/  HFMA2 R13, -RZ, RZ, 0, 0 ;  /* 0x00000000ff0d7431 */ /* 0x000fe200000001ff */
[----:B0-----:R-:W-:-:S03]  /*3b00*/  MOV R9, R0 ;  /* 0x0000000000097202 */ /* 0x001fc60000000f00 */
[----:B------:R-:W-:Y:S05]  /*3b10*/  RET.REL.NODEC R12 `(_Z7softmaxPfS_i) ;  /* 0xffffffc40c387950 */ /* 0x000fea0003c3ffff */
.L_x_113:
        /* <DEDUP_REMOVED lines=14> */
.L_x_121:


//--------------------- .text._Z6matmulPfS_S_iii  --------------------------
	.section	.text._Z6matmulPfS_S_iii,"ax",@progbits
	.align	128
        .global         _Z6matmulPfS_S_iii
        .type           _Z6matmulPfS_S_iii,@function
        .size           _Z6matmulPfS_S_iii,(.L_x_125 - _Z6matmulPfS_S_iii)
        .other          _Z6matmulPfS_S_iii,@"STO_CUDA_ENTRY STV_DEFAULT"
_Z6matmulPfS_S_iii:
.text._Z6matmulPfS_S_iii:
[----:B------:R-:W-:Y:S01]  /*0000*/  LDC R1, c[0x0][0x37c] ;  /* 0x0000df00ff017b82 */ /* 0x000fe20000000800 */
[----:B------:R-:W0:Y:S07]  /*0010*/  S2R R5, SR_TID.X ;  /* 0x0000000000057919 */ /* 0x000e2e0000002100 */
[----:B------:R-:W1:Y:S01]  /*0020*/  LDC R16, c[0x0][0x364] ;  /* 0x0000d900ff107b82 */ /* 0x000e620000000800 */
[----:B------:R-:W2:Y:S01]  /*0030*/  LDCU UR6, c[0x0][0x398] ;  /* 0x00007300ff0677ac */ /* 0x000ea20008000800 */
[----:B------:R-:W1:Y:S06]  /*0040*/  S2R R3, SR_TID.Y ;  /* 0x0000000000037919 */ /* 0x000e6c0000002200 */
[----:B------:R-:W0:Y:S08]  /*0050*/  S2UR UR5, SR_CTAID.X ;  /* 0x00000000000579c3 */ /* 0x000e300000002500 */
[----:B------:R-:W0:Y:S08]  /*0060*/  LDC R0, c[0x0][0x360] ;  /* 0x0000d800ff007b82 */ /* 0x000e300000000800 */
[----:B------:R-:W1:Y:S08]  /*0070*/  S2UR UR4, SR_CTAID.Y ;  /* 0x00000000000479c3 */ /* 0x000e700000002600 */
[----:B------:R-:W3:Y:S01]  /*0080*/  LDC R17, c[0x0][0x3a0] ;  /* 0x0000e800ff117b82 */ /* 0x000ee20000000800 */
[----:B0-----:R-:W-:-:S02]  /*0090*/  IMAD R0, R0, UR5, R5 ;  /* 0x0000000500007c24 */ /* 0x001fc4000f8e0205 */
[----:B-1----:R-:W-:-:S03]  /*00a0*/  IMAD R16, R16, UR4, R3 ;  /* 0x0000000410107c24 */ /* 0x002fc6000f8e0203 */
[----:B---3--:R-:W-:-:S04]  /*00b0*/  ISETP.GE.AND P0, PT, R0, R17, PT ;  /* 0x000000110000720c */ /* 0x008fc80003f06270 */
[----:B--2---:R-:W-:-:S13]  /*00c0*/  ISETP.GE.OR P0, PT, R16, UR6, P0 ;  /* 0x0000000610007c0c */ /* 0x004fda0008706670 */
[----:B------:R-:W-:Y:S05]  /*00d0*/  @P0 EXIT ;  /* 0x000000000000094d */ /* 0x000fea0003800000 */
[----:B------:R-:W0:Y:S01]  /*00e0*/  LDC R19, c[0x0][0x39c] ;  /* 0x0000e700ff137b82 */ /* 0x000e220000000800 */
[----:B------:R-:W1:Y:S01]  /*00f0*/  LDCU.64 UR4, c[0x0][0x358] ;  /* 0x00006b00ff0477ac */ /* 0x000e620008000a00 */
[----:B------:R-:W-:Y:S01]  /*0100*/  HFMA2 R24, -RZ, RZ, 0, 0 ;  /* 0x00000000ff187431 */ /* 0x000fe200000001ff */
[----:B0-----:R-:W-:-:S13]  /*0110*/  ISETP.GE.AND P0, PT, R19, 0x1, PT ;  /* 0x000000011300780c */ /* 0x001fda0003f06270 */
[----:B-1----:R-:W-:Y:S05]  /*0120*/  @!P0 BRA `(.L_x_114) ;  /* 0x0000000400e08947 */ /* 0x002fea0003800000 */
[C---:B------:R-:W-:Y:S01]  /*0130*/  ISETP.GE.U32.AND P1, PT, R19.reuse, 0x8, PT ;  /* 0x000000081300780c */ /* 0x040fe20003f26070 */
[----:B------:R-:W-:Y:S01]  /*0140*/  IMAD R20, R16, R19, RZ ;  /* 0x0000001310147224 */ /* 0x000fe200078e02ff */
[----:B------:R-:W-:Y:S02]  /*0150*/  LOP3.LUT R27, R19, 0x7, RZ, 0xc0, !PT ;  /* 0x00000007131b7812 */ /* 0x000fe400078ec0ff */
[----:B------:R-:W-:Y:S02]  /*0160*/  MOV R24, RZ ;  /* 0x000000ff00187202 */ /* 0x000fe40000000f00 */
[----:B------:R-:W-:Y:S02]  /*0170*/  ISETP.NE.AND P0, PT, R27, RZ, PT ;  /* 0x000000ff1b00720c */ /* 0x000fe40003f05270 */
[----:B------:R-:W-:-:S05]  /*0180*/  MOV R21, RZ ;  /* 0x000000ff00157202 */ /* 0x000fca0000000f00 */
[----:B------:R-:W-:Y:S06]  /*0190*/  @!P1 BRA `(.L_x_115) ;  /* 0x0000000000c49947 */ /* 0x000fec0003800000 */
[----:B------:R-:W0:Y:S01]  /*01a0*/  LDC.64 R2, c[0x0][0x380] ;  /* 0x0000e000ff027b82 */ /* 0x000e220000000a00 */
[----:B------:R-:W-:Y:S02]  /*01b0*/  LOP3.LUT R21, R19, 0x7ffffff8, RZ, 0xc0, !PT ;  /* 0x7ffffff813157812 */ /* 0x000fe400078ec0ff */
[----:B------:R-:W-:Y:S02]  /*01c0*/  MOV R24, RZ ;  /* 0x000000ff00187202 */ /* 0x000fe40000000f00 */
[----:B------:R-:W-:Y:S02]  /*01d0*/  MOV R18, R0 ;  /* 0x0000000000127202 */ /* 0x000fe40000000f00 */
[----:B------:R-:W-:Y:S01]  /*01e0*/  IADD3 R22, PT, PT, -R21, RZ, RZ ;  /* 0x000000ff15167210 */ /* 0x000fe20007ffe1ff */
[----:B0-----:R-:W-:-:S03]  /*01f0*/  IMAD.WIDE.U32 R2, R20, 0x4, R2 ;  /* 0x0000000414027825 */ /* 0x001fc600078e0002 */
[----:B------:R-:W-:-:S04]  /*0200*/  IADD3 R4, P1, PT, R2, 0x10, RZ ;  /* 0x0000001002047810 */ /* 0x000fc80007f3e0ff */
[----:B------:R-:W-:-:S09]  /*0210*/  IADD3.X R5, PT, PT, RZ, R3, RZ, P1, !PT ;  /* 0x00000003ff057210 */ /* 0x000fd20000ffe4ff */
.L_x_116:
[----:B------:R-:W0:Y:S01]  /*0220*/  LDC.64 R14, c[0x0][0x388] ;  /* 0x0000e200ff0e7b82 */ /* 0x000e220000000a00 */
[----:B------:R-:W-:Y:S02]  /*0230*/  MOV R2, R4 ;  /* 0x0000000400027202 */ /* 0x000fe40000000f00 */
[----:B------:R-:W-:-:S05]  /*0240*/  MOV R3, R5 ;  /* 0x0000000500037202 */ /* 0x000fca0000000f00 */
[----:B------:R-:W2:Y:S04]  /*0250*/  LDG.E R25, desc[UR4][R2.64+-0x10] ;  /* 0xfffff00402197981 */ /* 0x000ea8000c1e1900 */
[----:B------:R-:W3:Y:S04]  /*0260*/  LDG.E R23, desc[UR4][R2.64+-0xc] ;  /* 0xfffff40402177981 */ /* 0x000ee8000c1e1900 */
[----:B------:R-:W4:Y:S04]  /*0270*/  LDG.E R29, desc[UR4][R2.64+-0x8] ;  /* 0xfffff804021d7981 */ /* 0x000f28000c1e1900 */
[----:B------:R-:W5:Y:S01]  /*0280*/  LDG.E R28, desc[UR4][R2.64+-0x4] ;  /* 0xfffffc04021c7981 */ /* 0x000f62000c1e1900 */
[----:B0-----:R-:W-:-:S05]  /*0290*/  IMAD.WIDE R14, R18, 0x4, R14 ;  /* 0x00000004120e7825 */ /* 0x001fca00078e020e */
[----:B------:R0:W2:Y:S01]  /*02a0*/  LDG.E R26, desc[UR4][R14.64] ;  /* 0x000000040e1a7981 */ /* 0x0000a2000c1e1900 */
[----:B------:R-:W-:-:S04]  /*02b0*/  IMAD.WIDE R12, R17, 0x4, R14 ;  /* 0x00000004110c7825 */ /* 0x000fc800078e020e */
[C---:B------:R-:W-:Y:S02]  /*02c0*/  IMAD.WIDE R4, R17.reuse, 0x4, R12 ;  /* 0x0000000411047825 */ /* 0x040fe400078e020c */
[----:B------:R-:W3:Y:S02]  /*02d0*/  LDG.E R12, desc[UR4][R12.64] ;  /* 0x000000040c0c7981 */ /* 0x000ee4000c1e1900 */
[C---:B------:R-:W-:Y:S02]  /*02e0*/  IMAD.WIDE R8, R17.reuse, 0x4, R4 ;  /* 0x0000000411087825 */ /* 0x040fe400078e0204 */
[----:B------:R-:W4:Y:S02]  /*02f0*/  LDG.E R4, desc[UR4][R4.64] ;  /* 0x0000000404047981 */ /* 0x000f24000c1e1900 */
[C---:B------:R-:W-:Y:S02]  /*0300*/  IMAD.WIDE R6, R17.reuse, 0x4, R8 ;  /* 0x0000000411067825 */ /* 0x040fe400078e0208 */
[----:B------:R-:W5:Y:S02]  /*0310*/  LDG.E R8, desc[UR4][R8.64] ;  /* 0x0000000408087981 */ /* 0x000f64000c1e1900 */
[----:B------:R-:W-:-:S02]  /*0320*/  IMAD.WIDE R10, R17, 0x4, R6 ;  /* 0x00000004110a7825 */ /* 0x000fc400078e0206 */
[----:B------:R-:W5:Y:S04]  /*0330*/  LDG.E R5, desc[UR4][R2.64] ;  /* 0x0000000402057981 */ /* 0x000f68000c1e1900 */
[----:B------:R-:W5:Y:S01]  /*0340*/  LDG.E R6, desc[UR4][R6.64] ;  /* 0x0000000406067981 */ /* 0x000f62000c1e1900 */
[----:B0-----:R-:W-:-:S03]  /*0350*/  IMAD.WIDE R14, R17, 0x4, R10 ;  /* 0x00000004110e7825 */ /* 0x001fc600078e020a */
[----:B------:R-:W5:Y:S04]  /*0360*/  LDG.E R10, desc[UR4][R10.64] ;  /* 0x000000040a0a7981 */ /* 0x000f68000c1e1900 */
[----:B------:R-:W5:Y:S04]  /*0370*/  LDG.E R13, desc[UR4][R14.64] ;  /* 0x000000040e0d7981 */ /* 0x000f68000c1e1900 */
[----:B------:R-:W5:Y:S04]  /*0380*/  LDG.E R7, desc[UR4][R2.64+0x4] ;  /* 0x0000040402077981 */ /* 0x000f68000c1e1900 */
[----:B------:R-:W5:Y:S01]  /*0390*/  LDG.E R9, desc[UR4][R2.64+0xc] ;  /* 0x00000c0402097981 */ /* 0x000f62000c1e1900 */
[----:B--2---:R-:W-:Y:S01]  /*03a0*/  FFMA R26, R25, R26, R24 ;  /* 0x0000001a191a7223 */ /* 0x004fe20000000018 */
[----:B------:R-:W-:-:S02]  /*03b0*/  IMAD.WIDE R24, R17, 0x4, R14 ;  /* 0x0000000411187825 */ /* 0x000fc400078e020e */
[----:B------:R-:W2:Y:S04]  /*03c0*/  LDG.E R14, desc[UR4][R2.64+0x8] ;  /* 0x00000804020e7981 */ /* 0x000ea8000c1e1900 */
[----:B------:R-:W2:Y:S01]  /*03d0*/  LDG.E R24, desc[UR4][R24.64] ;  /* 0x0000000418187981 */ /* 0x000ea2000c1e1900 */
[----:B---3--:R-:W-:Y:S01]  /*03e0*/  FFMA R12, R23, R12, R26 ;  /* 0x0000000c170c7223 */ /* 0x008fe2000000001a */
[----:B------:R-:W-:-:S03]  /*03f0*/  IADD3 R22, PT, PT, R22, 0x8, RZ ;  /* 0x0000000816167810 */ /* 0x000fc60007ffe0ff */
[----:B----4-:R-:W-:Y:S01]  /*0400*/  FFMA R29, R29, R4, R12 ;  /* 0x000000041d1d7223 */ /* 0x010fe2000000000c */
[----:B------:R-:W-:-:S03]  /*0410*/  ISETP.NE.AND P1, PT, R22, RZ, PT ;  /* 0x000000ff1600720c */ /* 0x000fc60003f25270 */
[----:B-----5:R-:W-:Y:S01]  /*0420*/  FFMA R8, R28, R8, R29 ;  /* 0x000000081c087223 */ /* 0x020fe2000000001d */
[----:B------:R-:W-:-:S03]  /*0430*/  IADD3 R4, P2, PT, R2, 0x20, RZ ;  /* 0x0000002002047810 */ /* 0x000fc60007f5e0ff */
[----:B------:R-:W-:Y:S01]  /*0440*/  FFMA R6, R5, R6, R8 ;  /* 0x0000000605067223 */ /* 0x000fe20000000008 */
[----:B------:R-:W-:Y:S02]  /*0450*/  IADD3.X R5, PT, PT, RZ, R3, RZ, P2, !PT ;  /* 0x00000003ff057210 */ /* 0x000fe400017fe4ff */
[----:B------:R-:W-:Y:S01]  /*0460*/  LEA R18, R17, R18, 0x3 ;  /* 0x0000001211127211 */ /* 0x000fe200078e18ff */
[----:B------:R-:W-:-:S04]  /*0470*/  FFMA R7, R7, R10, R6 ;  /* 0x0000000a07077223 */ /* 0x000fc80000000006 */
[----:B--2---:R-:W-:-:S04]  /*0480*/  FFMA R14, R14, R13, R7 ;  /* 0x0000000d0e0e7223 */ /* 0x004fc80000000007 */
[----:B------:R-:W-:Y:S01]  /*0490*/  FFMA R24, R9, R24, R14 ;  /* 0x0000001809187223 */ /* 0x000fe2000000000e */
[----:B------:R-:W-:Y:S06]  /*04a0*/  @P1 BRA `(.L_x_116) ;  /* 0xfffffffc005c1947 */ /* 0x000fec000383ffff */
.L_x_115:
[----:B------:R-:W-:Y:S05]  /*04b0*/  @!P0 BRA `(.L_x_114) ;  /* 0x0000000000fc8947 */ /* 0x000fea0003800000 */
[----:B------:R-:W-:Y:S02]  /*04c0*/  ISETP.GE.U32.AND P1, PT, R27, 0x4, PT ;  /* 0x000000041b00780c */ /* 0x000fe40003f26070 */
[----:B------:R-:W-:-:S04]  /*04d0*/  LOP3.LUT R14, R19, 0x3, RZ, 0xc0, !PT ;  /* 0x00000003130e7812 */ /* 0x000fc800078ec0ff */
[----:B------:R-:W-:-:S07]  /*04e0*/  ISETP.NE.AND P0, PT, R14, RZ, PT ;  /* 0x000000ff0e00720c */ /* 0x000fce0003f05270 */
[----:B------:R-:W-:Y:S06]  /*04f0*/  @!P1 BRA `(.L_x_117) ;  /* 0x00000000006c9947 */ /* 0x000fec0003800000 */
[----:B------:R-:W0:Y:S01]  /*0500*/  LDC.64 R4, c[0x0][0x388] ;  /* 0x0000e200ff047b82 */ /* 0x000e220000000a00 */
[----:B------:R-:W1:Y:S01]  /*0510*/  LDCU.64 UR6, c[0x0][0x380] ;  /* 0x00007000ff0677ac */ /* 0x000e620008000a00 */
[----:B------:R-:W-:Y:S01]  /*0520*/  IMAD R7, R21, R17, R0 ;  /* 0x0000001115077224 */ /* 0x000fe200078e0200 */
[CC--:B------:R-:W-:Y:S02]  /*0530*/  IADD3 R3, PT, PT, R20.reuse, R21.reuse, RZ ;  /* 0x0000001514037210 */ /* 0x0c0fe40007ffe0ff */
[----:B------:R-:W-:-:S03]  /*0540*/  IADD3 R8, P1, PT, R20, R21, RZ ;  /* 0x0000001514087210 */ /* 0x000fc60007f3e0ff */
[----:B------:R-:W2:Y:S01]  /*0550*/  LDC.64 R12, c[0x0][0x380] ;  /* 0x0000e000ff0c7b82 */ /* 0x000ea20000000a00 */
[----:B0-----:R-:W-:-:S04]  /*0560*/  IMAD.WIDE R4, R7, 0x4, R4 ;  /* 0x0000000407047825 */ /* 0x001fc800078e0204 */
[----:B------:R-:W-:Y:S02]  /*0570*/  IMAD.WIDE R6, R17, 0x4, R4 ;  /* 0x0000000411067825 */ /* 0x000fe400078e0204 */
[----:B------:R-:W3:Y:S02]  /*0580*/  LDG.E R4, desc[UR4][R4.64] ;  /* 0x0000000404047981 */ /* 0x000ee4000c1e1900 */
[----:B--2---:R-:W-:Y:S01]  /*0590*/  IMAD.WIDE.U32 R12, R3, 0x4, R12 ;  /* 0x00000004030c7825 */ /* 0x004fe200078e000c */
[----:B------:R-:W-:Y:S02]  /*05a0*/  IADD3.X R3, PT, PT, RZ, RZ, RZ, P1, !PT ;  /* 0x000000ffff037210 */ /* 0x000fe40000ffe4ff */
[----:B-1----:R-:W-:-:S03]  /*05b0*/  LEA R2, P1, R8, UR6, 0x2 ;  /* 0x0000000608027c11 */ /* 0x002fc6000f8210ff */
[----:B------:R-:W3:Y:S01]  /*05c0*/  LDG.E R13, desc[UR4][R12.64] ;  /* 0x000000040c0d7981 */ /* 0x000ee2000c1e1900 */
[----:B------:R-:W-:Y:S01]  /*05d0*/  LEA.HI.X R3, R8, UR7, R3, 0x2, P1 ;  /* 0x0000000708037c11 */ /* 0x000fe200088f1403 */
[C---:B------:R-:W-:Y:S02]  /*05e0*/  IMAD.WIDE R8, R17.reuse, 0x4, R6 ;  /* 0x0000000411087825 */ /* 0x040fe400078e0206 */
[----:B------:R-:W2:Y:S04]  /*05f0*/  LDG.E R6, desc[UR4][R6.64] ;  /* 0x0000000406067981 */ /* 0x000ea8000c1e1900 */
[----:B------:R-:W2:Y:S01]  /*0600*/  LDG.E R15, desc[UR4][R2.64+0x4] ;  /* 0x00000404020f7981 */ /* 0x000ea2000c1e1900 */
[----:B------:R-:W-:-:S03]  /*0610*/  IMAD.WIDE R10, R17, 0x4, R8 ;  /* 0x00000004110a7825 */ /* 0x000fc600078e0208 */
[----:B------:R-:W4:Y:S04]  /*0620*/  LDG.E R22, desc[UR4][R8.64] ;  /* 0x0000000408167981 */ /* 0x000f28000c1e1900 */
[----:B------:R-:W4:Y:S04]  /*0630*/  LDG.E R18, desc[UR4][R2.64+0x8] ;  /* 0x0000080402127981 */ /* 0x000f28000c1e1900 */
[----:B------:R-:W5:Y:S04]  /*0640*/  LDG.E R26, desc[UR4][R2.64+0xc] ;  /* 0x00000c04021a7981 */ /* 0x000f68000c1e1900 */
[----:B------:R-:W5:Y:S01]  /*0650*/  LDG.E R10, desc[UR4][R10.64] ;  /* 0x000000040a0a7981 */ /* 0x000f62000c1e1900 */
[----:B------:R-:W-:Y:S01]  /*0660*/  IADD3 R21, PT, PT, R21, 0x4, RZ ;  /* 0x0000000415157810 */ /* 0x000fe20007ffe0ff */
[----:B---3--:R-:W-:-:S04]  /*0670*/  FFMA R24, R13, R4, R24 ;  /* 0x000000040d187223 */ /* 0x008fc80000000018 */
[----:B--2---:R-:W-:-:S04]  /*0680*/  FFMA R15, R15, R6, R24 ;  /* 0x000000060f0f7223 */ /* 0x004fc80000000018 */
[----:B----4-:R-:W-:-:S04]  /*0690*/  FFMA R15, R18, R22, R15 ;  /* 0x00000016120f7223 */ /* 0x010fc8000000000f */
[----:B-----5:R-:W-:-:S07]  /*06a0*/  FFMA R24, R26, R10, R15 ;  /* 0x0000000a1a187223 */ /* 0x020fce000000000f */
.L_x_117:
[----:B------:R-:W-:Y:S05]  /*06b0*/  @!P0 BRA `(.L_x_114) ;  /* 0x00000000007c8947 */ /* 0x000fea0003800000 */
[----:B------:R-:W-:Y:S01]  /*06c0*/  ISETP.NE.AND P1, PT, R14, 0x1, PT ;  /* 0x000000010e00780c */ /* 0x000fe20003f25270 */
[----:B------:R-:W0:Y:S01]  /*06d0*/  LDC.64 R10, c[0x0][0x380] ;  /* 0x0000e000ff0a7b82 */ /* 0x000e220000000a00 */
[----:B------:R-:W-:-:S04]  /*06e0*/  LOP3.LUT R19, R19, 0x1, RZ, 0xc0, !PT ;  /* 0x0000000113137812 */ /* 0x000fc800078ec0ff */
[----:B------:R-:W-:-:S03]  /*06f0*/  ISETP.NE.U32.AND P0, PT, R19, 0x1, PT ;  /* 0x000000011300780c */ /* 0x000fc60003f05070 */
[----:B------:R-:W1:Y:S04]  /*0700*/  LDC.64 R8, c[0x0][0x388] ;  /* 0x0000e200ff087b82 */ /* 0x000e680000000a00 */
[CC--:B------:R-:W-:Y:S02]  /*0710*/  @P1 IADD3 R13, PT, PT, R20.reuse, R21.reuse, RZ ;  /* 0x00000015140d1210 */ /* 0x0c0fe40007ffe0ff */
[----:B------:R-:W-:Y:S02]  /*0720*/  @P1 IADD3 R12, P2, PT, R20, R21, RZ ;  /* 0x00000015140c1210 */ /* 0x000fe40007f5e0ff */
[----:B------:R-:W2:Y:S02]  /*0730*/  @P1 LDC.64 R2, c[0x0][0x380] ;  /* 0x0000e000ff021b82 */ /* 0x000ea40000000a00 */
[----:B------:R-:W-:-:S06]  /*0740*/  @P1 IADD3.X R14, PT, PT, RZ, RZ, RZ, P2, !PT ;  /* 0x000000ffff0e1210 */ /* 0x000fcc00017fe4ff */
[----:B------:R-:W3:Y:S01]  /*0750*/  LDC.64 R4, c[0x0][0x380] ;  /* 0x0000e000ff047b82 */ /* 0x000ee20000000a00 */
[----:B0-----:R-:W-:-:S04]  /*0760*/  @P1 IMAD.WIDE.U32 R10, R13, 0x4, R10 ;  /* 0x000000040d0a1825 */ /* 0x001fc800078e000a */
[C---:B------:R-:W-:Y:S01]  /*0770*/  @P1 IMAD R13, R21.reuse, R17, R0 ;  /* 0x00000011150d1224 */ /* 0x040fe200078e0200 */
[----:B------:R-:W-:Y:S01]  /*0780*/  @P1 IADD3 R21, PT, PT, R21, 0x2, RZ ;  /* 0x0000000215151810 */ /* 0x000fe20007ffe0ff */
[----:B------:R-:W4:Y:S01]  /*0790*/  @P1 LDG.E R11, desc[UR4][R10.64] ;  /* 0x000000040a0b1981 */ /* 0x000f22000c1e1900 */
[----:B------:R-:W0:Y:S01]  /*07a0*/  LDC.64 R6, c[0x0][0x388] ;  /* 0x0000e200ff067b82 */ /* 0x000e220000000a00 */
[----:B-1----:R-:W-:Y:S01]  /*07b0*/  @P1 IMAD.WIDE R8, R13, 0x4, R8 ;  /* 0x000000040d081825 */ /* 0x002fe200078e0208 */
[----:B------:R-:W-:Y:S02]  /*07c0*/  @!P0 IADD3 R15, PT, PT, R20, R21, RZ ;  /* 0x00000015140f8210 */ /* 0x000fe40007ffe0ff */
[----:B--2---:R-:W-:Y:S01]  /*07d0*/  @P1 LEA R2, P2, R12, R2, 0x2 ;  /* 0x000000020c021211 */ /* 0x004fe200078410ff */
[----:B------:R-:W-:-:S03]  /*07e0*/  @!P0 IMAD R21, R21, R17, R0 ;  /* 0x0000001115158224 */ /* 0x000fc600078e0200 */
[----:B------:R-:W-:Y:S01]  /*07f0*/  @P1 LEA.HI.X R3, R12, R3, R14, 0x2, P2 ;  /* 0x000000030c031211 */ /* 0x000fe200010f140e */
[----:B------:R-:W-:Y:S01]  /*0800*/  @P1 IMAD.WIDE R12, R17, 0x4, R8 ;  /* 0x00000004110c1825 */ /* 0x000fe200078e0208 */
[----:B------:R-:W4:Y:S03]  /*0810*/  @P1 LDG.E R14, desc[UR4][R8.64] ;  /* 0x00000004080e1981 */ /* 0x000f26000c1e1900 */
[----:B---3--:R-:W-:Y:S01]  /*0820*/  @!P0 IMAD.WIDE.U32 R4, R15, 0x4, R4 ;  /* 0x000000040f048825 */ /* 0x008fe200078e0004 */
[----:B------:R-:W2:Y:S04]  /*0830*/  @P1 LDG.E R2, desc[UR4][R2.64+0x4] ;  /* 0x0000040402021981 */ /* 0x000ea8000c1e1900 */
[----:B------:R-:W2:Y:S01]  /*0840*/  @P1 LDG.E R12, desc[UR4][R12.64] ;  /* 0x000000040c0c1981 */ /* 0x000ea2000c1e1900 */
[----:B0-----:R-:W-:-:S03]  /*0850*/  @!P0 IMAD.WIDE R6, R21, 0x4, R6 ;  /* 0x0000000415068825 */ /* 0x001fc600078e0206 */
[----:B------:R-:W3:Y:S04]  /*0860*/  @!P0 LDG.E R5, desc[UR4][R4.64] ;  /* 0x0000000404058981 */ /* 0x000ee8000c1e1900 */
[----:B------:R-:W3:Y:S01]  /*0870*/  @!P0 LDG.E R6, desc[UR4][R6.64] ;  /* 0x0000000406068981 */ /* 0x000ee2000c1e1900 */
[----:B----4-:R-:W-:-:S04]  /*0880*/  @P1 FFMA R11, R11, R14, R24 ;  /* 0x0000000e0b0b1223 */ /* 0x010fc80000000018 */
[----:B--2---:R-:W-:-:S04]  /*0890*/  @P1 FFMA R24, R2, R12, R11 ;  /* 0x0000000c02181223 */ /* 0x004fc8000000000b */
[----:B---3--:R-:W-:-:S07]  /*08a0*/  @!P0 FFMA R24, R5, R6, R24 ;  /* 0x0000000605188223 */ /* 0x008fce0000000018 */
.L_x_114:
[----:B------:R-:W0:Y:S01]  /*08b0*/  LDC.64 R2, c[0x0][0x390] ;  /* 0x0000e400ff027b82 */ /* 0x000e220000000a00 */
[----:B------:R-:W-:-:S04]  /*08c0*/  IMAD R17, R16, R17, R0 ;  /* 0x0000001110117224 */ /* 0x000fc800078e0200 */
[----:B0-----:R-:W-:-:S05]  /*08d0*/  IMAD.WIDE R2, R17, 0x4, R2 ;  /* 0x0000000411027825 */ /* 0x001fca00078e0202 */
[----:B------:R-:W-:Y:S01]  /*08e0*/  STG.E desc[UR4][R2.64], R24 ;  /* 0x0000001802007986 */ /* 0x000fe2000c101904 */
[----:B------:R-:W-:Y:S05]  /*08f0*/  EXIT ;  /* 0x000000000000794d */ /* 0x000fea0003800000 */
.L_x_118:
        /* <DEDUP_REMOVED lines=16> */
.L_x_125:


//--------------------- .nv.global.init           --------------------------
	.section	.nv.global.init,"aw",@progbits
	.align	4
.nv.global.init:
	.type		mrg32k3aM1SubSeq,@object
	.size		mrg32k3aM1SubSeq,(mrg32k3aM2SubSeq - mrg32k3aM1SubSeq)
mrg32k3aM1SubSeq:
        /*0000*/ 	.byte	0x0b, 0xcc, 0xee, 0x04, 0x73, 0x29, 0x8b, 0x6f, 0xf6, 0x53, 0x03, 0xf6, 0x23, 0xf6, 0xea, 0xda
        /* <DEDUP_REMOVED lines=125> */
	.type		mrg32k3aM2SubSeq,@object
	.size		mrg32k3aM2SubSeq,(mrg32k3aM1 - mrg32k3aM2SubSeq)
mrg32k3aM2SubSeq:
        /* <DEDUP_REMOVED lines=126> */
	.type		mrg32k3aM1,@object
	.size		mrg32k3aM1,(mrg32k3aM1Seq - mrg32k3aM1)
mrg32k3aM1:
        /* <DEDUP_REMOVED lines=144> */
	.type		mrg32k3aM1Seq,@object
	.size		mrg32k3aM1Seq,(mrg32k3aM2 - mrg32k3aM1Seq)
mrg32k3aM1Seq:
        /* <DEDUP_REMOVED lines=144> */
	.type		mrg32k3aM2,@object
	.size		mrg32k3aM2,(mrg32k3aM2Seq - mrg32k3aM2)
mrg32k3aM2:
        /* <DEDUP_REMOVED lines=144> */
	.type		mrg32k3aM2Seq,@object
	.size		mrg32k3aM2Seq,(precalc_xorwow_matrix - mrg32k3aM2Seq)
mrg32k3aM2Seq:
        /* <DEDUP_REMOVED lines=144> */
	.type		precalc_xorwow_matrix,@object
	.size		precalc_xorwow_matrix,(precalc_xorwow_offset_matrix - precalc_xorwow_matrix)
precalc_xorwow_matrix:
        /* <DEDUP_REMOVED lines=6400> */
	.type		precalc_xorwow_offset_matrix,@object
	.size		precalc_xorwow_offset_matrix,(.L_1 - precalc_xorwow_offset_matrix)
precalc_xorwow_offset_matrix:
        /* <DEDUP_REMOVED lines=6400> */
.L_1:


//--------------------- .nv.shared.reserved.0     --------------------------
	.section	.nv.shared.reserved.0,"aw",@nobits
	.weak		__nv_reservedSMEM_offset_0_alias
	.size		__nv_reservedSMEM_offset_0_alias, 0, 64
	.other		__nv_reservedSMEM_offset_0_alias,@"STO_CUDA_RESERVED_SHARED STV_DEFAULT"
__nv_reservedSMEM_offset_0_alias:
	.zero		0
	.zero		64


//--------------------- .nv.constant0._Z24initialize_random_matrixPfiiy --------------------------
	.section	.nv.constant0._Z24initialize_random_matrixPfiiy,"a",@progbits
	.sectionflags	@""
	.align	4
.nv.constant0._Z24initialize_random_matrixPfiiy:
	.zero		920


//--------------------- .nv.constant0._Z16attention_scoresPfS_S_ii --------------------------
	.section	.nv.constant0._Z16attention_scoresPfS_S_ii,"a",@progbits
	.sectionflags	@""
	.align	4
.nv.constant0._Z16attention_scoresPfS_S_ii:
	.zero		928


//--------------------- .nv.constant0._Z7softmaxPfS_i --------------------------
	.section	.nv.constant0._Z7softmaxPfS_i,"a",@progbits
	.sectionflags	@""
	.align	4
.nv.constant0._Z7softmaxPfS_i:
	.zero		916


//--------------------- .nv.constant0._Z6matmulPfS_S_iii --------------------------
	.section	.nv.constant0._Z6matmulPfS_S_iii,"a",@progbits
	.sectionflags	@""
	.align	4
.nv.constant0._Z6matmulPfS_S_iii:
	.zero		932


//--------------------- SYMBOLS --------------------------

	.type		.nv.reservedSmem.offset0,@object
	.size		.nv.reservedSmem.offset0,0x4
